//
// Generated by NVIDIA NVVM Compiler
//
// Compiler Build ID: CL-36424714
// Cuda compilation tools, release 13.0, V13.0.88
// Based on NVVM 20.0.0
//

.version 9.0
.target sm_100
.address_size 64

	// .globl	_Z20preprocessEnergyDataPKfS0_PfS1_i
.extern .shared .align 16 .b8 sharedData[];
.global .align 4 .b8 __cudart_i2opi_f[24] = {65, 144, 67, 60, 153, 149, 98, 219, 192, 221, 52, 245, 209, 87, 39, 252, 41, 21, 68, 78, 110, 131, 249, 162};

.visible .entry _Z20preprocessEnergyDataPKfS0_PfS1_i(
	.param .u64 .ptr .align 1 _Z20preprocessEnergyDataPKfS0_PfS1_i_param_0,
	.param .u64 .ptr .align 1 _Z20preprocessEnergyDataPKfS0_PfS1_i_param_1,
	.param .u64 .ptr .align 1 _Z20preprocessEnergyDataPKfS0_PfS1_i_param_2,
	.param .u64 .ptr .align 1 _Z20preprocessEnergyDataPKfS0_PfS1_i_param_3,
	.param .u32 _Z20preprocessEnergyDataPKfS0_PfS1_i_param_4
)
{
	.reg .pred 	%p<22>;
	.reg .b32 	%r<33>;
	.reg .b32 	%f<56>;
	.reg .b64 	%rd<14>;

	ld.param.u64 	%rd1, [_Z20preprocessEnergyDataPKfS0_PfS1_i_param_0];
	ld.param.u64 	%rd2, [_Z20preprocessEnergyDataPKfS0_PfS1_i_param_1];
	ld.param.u64 	%rd3, [_Z20preprocessEnergyDataPKfS0_PfS1_i_param_2];
	ld.param.u32 	%r17, [_Z20preprocessEnergyDataPKfS0_PfS1_i_param_4];
	mov.u32 	%r18, %ctaid.x;
	mov.u32 	%r19, %ntid.x;
	mov.u32 	%r20, %tid.x;
	mad.lo.s32 	%r1, %r18, %r19, %r20;
	setp.ge.s32 	%p1, %r1, %r17;
	@%p1 bra 	$L__BB0_17;
	cvta.to.global.u64 	%rd4, %rd1;
	cvta.to.global.u64 	%rd5, %rd2;
	mul.wide.s32 	%rd6, %r1, 4;
	add.s64 	%rd7, %rd4, %rd6;
	ld.global.f32 	%f1, [%rd7];
	add.s64 	%rd8, %rd5, %rd6;
	ld.global.f32 	%f2, [%rd8];
	abs.f32 	%f3, %f1;
	setp.lt.f32 	%p2, %f3, 0f41C00000;
	setp.le.f32 	%p3, %f3, 0f4D400000;
	or.pred  	%p4, %p2, %p3;
	@%p4 bra 	$L__BB0_5;
	mov.b32 	%r21, %f3;
	and.b32  	%r2, %r21, 8388607;
	and.b32  	%r22, %r21, -8388608;
	add.s32 	%r30, %r22, -1098907648;
	setp.eq.s32 	%p5, %r30, 0;
	@%p5 bra 	$L__BB0_5;
	or.b32  	%r29, %r2, 1065353216;
$L__BB0_4:
	min.u32 	%r23, %r30, 192937984;
	add.s32 	%r24, %r29, %r23;
	mov.b32 	%f18, %r24;
	mul.f32 	%f19, %f18, 0f3F2AAAAB;
	fma.rn.f32 	%f20, %f19, 0fBFC00000, %f18;
	fma.rn.f32 	%f21, %f20, 0f3F2AAAAB, %f19;
	fma.rn.f32 	%f22, %f21, 0fBFC00000, %f18;
	mov.f32 	%f23, 0f3F2AAAAB;
	fma.rz.f32 	%f24, %f22, %f23, %f21;
	cvt.rzi.f32.f32 	%f25, %f24;
	fma.rn.f32 	%f26, %f25, 0fBFC00000, %f18;
	sub.s32 	%r30, %r30, %r23;
	mov.b32 	%r29, %f26;
	setp.ne.s32 	%p6, %r30, 0;
	setp.ne.s32 	%p7, %r29, 0;
	and.pred  	%p8, %p6, %p7;
	@%p8 bra 	$L__BB0_4;
$L__BB0_5:
	div.rn.f32 	%f28, %f1, 0f41C00000;
	cvt.rmi.f32.f32 	%f4, %f28;
	abs.f32 	%f55, %f4;
	setp.lt.f32 	%p9, %f55, 0f40E00000;
	@%p9 bra 	$L__BB0_16;
	setp.gtu.f32 	%p10, %f55, 0f4C600000;
	@%p10 bra 	$L__BB0_13;
	mov.f32 	%f29, 0f40E00000;
	div.approx.f32 	%f30, %f55, %f29;
	cvt.rzi.f32.f32 	%f53, %f30;
	fma.rn.f32 	%f7, %f53, 0fC0E00000, %f55;
	mov.b32 	%r9, %f7;
	setp.lt.u32 	%p11, %r9, 1088421888;
	@%p11 bra 	$L__BB0_12;
	setp.lt.u32 	%p12, %r9, -2147483647;
	@%p12 bra 	$L__BB0_10;
	add.f32 	%f34, %f53, 0fBF800000;
	setp.lt.f32 	%p15, %f7, 0fC0E00000;
	add.f32 	%f35, %f34, 0fBF800000;
	selp.f32 	%f53, %f35, %f34, %p15;
	bra.uni 	$L__BB0_12;
$L__BB0_10:
	add.f32 	%f53, %f53, 0f3F800000;
	setp.ltu.f32 	%p13, %f7, 0f41600000;
	@%p13 bra 	$L__BB0_12;
	add.f32 	%f31, %f53, 0f3F800000;
	fma.rn.f32 	%f32, 0f40E00000, 0fC0400000, %f7;
	setp.ge.f32 	%p14, %f32, 0f00000000;
	add.f32 	%f33, %f31, 0f3F800000;
	selp.f32 	%f53, %f33, %f31, %p14;
$L__BB0_12:
	fma.rn.f32 	%f55, %f53, 0fC0E00000, %f55;
	bra.uni 	$L__BB0_16;
$L__BB0_13:
	mov.b32 	%r10, %f55;
	and.b32  	%r25, %r10, 8388607;
	or.b32  	%r31, %r25, 1065353216;
	mov.b32 	%f54, %r31;
	and.b32  	%r26, %r10, -8388608;
	add.s32 	%r32, %r26, -1082130432;
	setp.eq.s32 	%p16, %r32, 0;
	@%p16 bra 	$L__BB0_15;
$L__BB0_14:
	min.u32 	%r27, %r32, 192937984;
	add.s32 	%r28, %r31, %r27;
	mov.b32 	%f36, %r28;
	mul.f32 	%f37, %f36, 0f3F124925;
	fma.rn.f32 	%f38, %f37, 0fBFE00000, %f36;
	fma.rn.f32 	%f39, %f38, 0f3F124925, %f37;
	fma.rn.f32 	%f40, %f39, 0fBFE00000, %f36;
	mov.f32 	%f41, 0f3F124925;
	fma.rz.f32 	%f42, %f40, %f41, %f39;
	cvt.rzi.f32.f32 	%f43, %f42;
	fma.rn.f32 	%f54, %f43, 0fBFE00000, %f36;
	sub.s32 	%r32, %r32, %r27;
	mov.b32 	%r31, %f54;
	setp.ne.s32 	%p17, %r32, 0;
	setp.ne.s32 	%p18, %r31, 0;
	and.pred  	%p19, %p17, %p18;
	@%p19 bra 	$L__BB0_14;
$L__BB0_15:
	setp.gt.u32 	%p20, %r10, 2139095039;
	selp.f32 	%f45, 0f7FFFFFFF, 0f4C000000, %p20;
	mul.f32 	%f46, %f54, 0f34000000;
	mul.f32 	%f55, %f45, %f46;
$L__BB0_16:
	abs.f32 	%f47, %f55;
	setp.nan.f32 	%p21, %f47, %f47;
	copysign.f32 	%f48, %f4, %f55;
	selp.f32 	%f49, %f55, %f48, %p21;
	div.rn.f32 	%f50, %f49, 0f40C00000;
	add.f32 	%f51, %f2, 0f41200000;
	div.rn.f32 	%f52, %f51, 0f42480000;
	cvta.to.global.u64 	%rd9, %rd3;
	add.s64 	%rd11, %rd9, %rd6;
	mul.wide.s32 	%rd12, %r17, 4;
	add.s64 	%rd13, %rd11, %rd12;
	st.global.f32 	[%rd13], %f50;
	st.global.f32 	[%rd11], %f52;
$L__BB0_17:
	ret;

}
	// .globl	_Z23calculateMovingAveragesPKfPfii
.visible .entry _Z23calculateMovingAveragesPKfPfii(
	.param .u64 .ptr .align 1 _Z23calculateMovingAveragesPKfPfii_param_0,
	.param .u64 .ptr .align 1 _Z23calculateMovingAveragesPKfPfii_param_1,
	.param .u32 _Z23calculateMovingAveragesPKfPfii_param_2,
	.param .u32 _Z23calculateMovingAveragesPKfPfii_param_3
)
{
	.reg .pred 	%p<28>;
	.reg .b16 	%rs<3>;
	.reg .b32 	%r<105>;
	.reg .b32 	%f<46>;
	.reg .b64 	%rd<21>;

	ld.param.u64 	%rd4, [_Z23calculateMovingAveragesPKfPfii_param_0];
	ld.param.u64 	%rd5, [_Z23calculateMovingAveragesPKfPfii_param_1];
	ld.param.u32 	%r58, [_Z23calculateMovingAveragesPKfPfii_param_2];
	ld.param.u32 	%r59, [_Z23calculateMovingAveragesPKfPfii_param_3];
	cvta.to.global.u64 	%rd1, %rd5;
	cvta.to.global.u64 	%rd2, %rd4;
	mov.u32 	%r60, %ctaid.x;
	mov.u32 	%r1, %ntid.x;
	mul.lo.s32 	%r2, %r60, %r1;
	mov.u32 	%r3, %tid.x;
	add.s32 	%r4, %r2, %r3;
	setp.ge.s32 	%p1, %r4, %r58;
	mul.wide.s32 	%rd6, %r4, 4;
	add.s64 	%rd3, %rd2, %rd6;
	@%p1 bra 	$L__BB1_2;
	ld.global.f32 	%f20, [%rd3];
	shl.b32 	%r65, %r3, 2;
	mov.u32 	%r66, sharedData;
	add.s32 	%r67, %r66, %r65;
	st.shared.f32 	[%r67], %f20;
	bra.uni 	$L__BB1_3;
$L__BB1_2:
	shl.b32 	%r61, %r3, 2;
	mov.u32 	%r62, sharedData;
	add.s32 	%r63, %r62, %r61;
	mov.b32 	%r64, 0;
	st.shared.u32 	[%r63], %r64;
$L__BB1_3:
	setp.ge.s32 	%p2, %r4, %r58;
	bar.sync 	0;
	@%p2 bra 	$L__BB1_34;
	setp.lt.s32 	%p3, %r59, -1;
	mov.b32 	%r95, 0;
	mov.f32 	%f41, 0f00000000;
	@%p3 bra 	$L__BB1_31;
	shr.u32 	%r70, %r59, 31;
	add.s32 	%r71, %r59, %r70;
	shr.s32 	%r5, %r71, 1;
	neg.s32 	%r96, %r5;
	setp.lt.u32 	%p4, %r5, 2;
	mov.f32 	%f41, 0f00000000;
	mov.b32 	%r95, 0;
	@%p4 bra 	$L__BB1_25;
	sub.s32 	%r90, 1, %r5;
	shl.b32 	%r73, %r5, 1;
	and.b32  	%r74, %r73, 2147483644;
	neg.s32 	%r89, %r74;
	sub.s32 	%r88, %r3, %r5;
	sub.s32 	%r87, %r4, %r5;
	shl.b32 	%r75, %r3, 2;
	shl.b32 	%r76, %r5, 2;
	sub.s32 	%r77, %r75, %r76;
	mov.u32 	%r78, sharedData;
	add.s32 	%r79, %r77, %r78;
	add.s32 	%r86, %r79, 8;
	mov.f32 	%f41, 0f00000000;
	mov.b32 	%r95, 0;
$L__BB1_7:
	setp.lt.u32 	%p5, %r88, %r1;
	@%p5 bra 	$L__BB1_10;
	setp.lt.s32 	%p6, %r87, 0;
	setp.ge.s32 	%p7, %r87, %r58;
	or.pred  	%p8, %p6, %p7;
	@%p8 bra 	$L__BB1_11;
	mul.wide.u32 	%rd7, %r87, 4;
	add.s64 	%rd8, %rd2, %rd7;
	ld.global.f32 	%f24, [%rd8];
	add.f32 	%f41, %f41, %f24;
	add.s32 	%r95, %r95, 1;
	bra.uni 	$L__BB1_11;
$L__BB1_10:
	ld.shared.f32 	%f25, [%r86+-8];
	add.f32 	%f41, %f41, %f25;
	add.s32 	%r95, %r95, 1;
$L__BB1_11:
	add.s32 	%r80, %r88, 1;
	setp.lt.u32 	%p9, %r80, %r1;
	@%p9 bra 	$L__BB1_14;
	add.s32 	%r21, %r87, 1;
	setp.lt.s32 	%p10, %r21, 0;
	setp.ge.s32 	%p11, %r21, %r58;
	or.pred  	%p12, %p10, %p11;
	@%p12 bra 	$L__BB1_15;
	mul.wide.u32 	%rd9, %r21, 4;
	add.s64 	%rd10, %rd2, %rd9;
	ld.global.f32 	%f26, [%rd10];
	add.f32 	%f41, %f41, %f26;
	add.s32 	%r95, %r95, 1;
	bra.uni 	$L__BB1_15;
$L__BB1_14:
	ld.shared.f32 	%f27, [%r86+-4];
	add.f32 	%f41, %f41, %f27;
	add.s32 	%r95, %r95, 1;
$L__BB1_15:
	add.s32 	%r81, %r88, 2;
	setp.lt.u32 	%p13, %r81, %r1;
	@%p13 bra 	$L__BB1_18;
	add.s32 	%r25, %r87, 2;
	setp.lt.s32 	%p14, %r25, 0;
	setp.ge.s32 	%p15, %r25, %r58;
	or.pred  	%p16, %p14, %p15;
	@%p16 bra 	$L__BB1_19;
	mul.wide.u32 	%rd11, %r25, 4;
	add.s64 	%rd12, %rd2, %rd11;
	ld.global.f32 	%f28, [%rd12];
	add.f32 	%f41, %f41, %f28;
	add.s32 	%r95, %r95, 1;
	bra.uni 	$L__BB1_19;
$L__BB1_18:
	ld.shared.f32 	%f29, [%r86];
	add.f32 	%f41, %f41, %f29;
	add.s32 	%r95, %r95, 1;
$L__BB1_19:
	add.s32 	%r82, %r88, 3;
	setp.lt.u32 	%p17, %r82, %r1;
	@%p17 bra 	$L__BB1_22;
	add.s32 	%r29, %r87, 3;
	setp.lt.s32 	%p18, %r29, 0;
	setp.ge.s32 	%p19, %r29, %r58;
	or.pred  	%p20, %p18, %p19;
	@%p20 bra 	$L__BB1_23;
	mul.wide.u32 	%rd13, %r29, 4;
	add.s64 	%rd14, %rd2, %rd13;
	ld.global.f32 	%f30, [%rd14];
	add.f32 	%f41, %f41, %f30;
	add.s32 	%r95, %r95, 1;
	bra.uni 	$L__BB1_23;
$L__BB1_22:
	ld.shared.f32 	%f31, [%r86+4];
	add.f32 	%f41, %f41, %f31;
	add.s32 	%r95, %r95, 1;
$L__BB1_23:
	add.s32 	%r90, %r90, 4;
	add.s32 	%r89, %r89, 4;
	add.s32 	%r88, %r88, 4;
	add.s32 	%r87, %r87, 4;
	add.s32 	%r86, %r86, 16;
	setp.ne.s32 	%p21, %r89, 0;
	@%p21 bra 	$L__BB1_7;
	add.s32 	%r96, %r90, -1;
$L__BB1_25:
	add.s32 	%r99, %r3, %r96;
	add.s32 	%r101, %r99, %r2;
	shl.b32 	%r83, %r99, 2;
	mov.u32 	%r84, sharedData;
	add.s32 	%r100, %r84, %r83;
	cvt.u16.u32 	%rs1, %r5;
	and.b16  	%rs2, %rs1, 1;
	mul.wide.u16 	%r85, %rs2, 2;
	neg.s32 	%r98, %r85;
$L__BB1_26:
	.pragma "nounroll";
	setp.lt.u32 	%p22, %r99, %r1;
	@%p22 bra 	$L__BB1_29;
	setp.lt.s32 	%p23, %r101, 0;
	setp.ge.s32 	%p24, %r101, %r58;
	or.pred  	%p25, %p23, %p24;
	@%p25 bra 	$L__BB1_30;
	mul.wide.u32 	%rd15, %r101, 4;
	add.s64 	%rd16, %rd2, %rd15;
	ld.global.f32 	%f32, [%rd16];
	add.f32 	%f41, %f41, %f32;
	add.s32 	%r95, %r95, 1;
	bra.uni 	$L__BB1_30;
$L__BB1_29:
	ld.shared.f32 	%f33, [%r100];
	add.f32 	%f41, %f41, %f33;
	add.s32 	%r95, %r95, 1;
$L__BB1_30:
	add.s32 	%r101, %r101, 1;
	add.s32 	%r100, %r100, 4;
	add.s32 	%r99, %r99, 1;
	add.s32 	%r98, %r98, 1;
	setp.ne.s32 	%p26, %r98, 1;
	@%p26 bra 	$L__BB1_26;
$L__BB1_31:
	setp.lt.s32 	%p27, %r95, 1;
	@%p27 bra 	$L__BB1_33;
	cvt.rn.f32.u32 	%f35, %r95;
	div.rn.f32 	%f36, %f41, %f35;
	add.s64 	%rd20, %rd1, %rd6;
	st.global.f32 	[%rd20], %f36;
	bra.uni 	$L__BB1_34;
$L__BB1_33:
	ld.global.f32 	%f34, [%rd3];
	add.s64 	%rd18, %rd1, %rd6;
	st.global.f32 	[%rd18], %f34;
$L__BB1_34:
	ret;

}
	// .globl	_Z23calculateHourlyAveragesPKfS0_PfS1_i
.visible .entry _Z23calculateHourlyAveragesPKfS0_PfS1_i(
	.param .u64 .ptr .align 1 _Z23calculateHourlyAveragesPKfS0_PfS1_i_param_0,
	.param .u64 .ptr .align 1 _Z23calculateHourlyAveragesPKfS0_PfS1_i_param_1,
	.param .u64 .ptr .align 1 _Z23calculateHourlyAveragesPKfS0_PfS1_i_param_2,
	.param .u64 .ptr .align 1 _Z23calculateHourlyAveragesPKfS0_PfS1_i_param_3,
	.param .u32 _Z23calculateHourlyAveragesPKfS0_PfS1_i_param_4
)
{
	.reg .pred 	%p<17>;
	.reg .b32 	%r<28>;
	.reg .b32 	%f<47>;
	.reg .b64 	%rd<16>;

	ld.param.u64 	%rd1, [_Z23calculateHourlyAveragesPKfS0_PfS1_i_param_0];
	ld.param.u64 	%rd2, [_Z23calculateHourlyAveragesPKfS0_PfS1_i_param_1];
	ld.param.u64 	%rd3, [_Z23calculateHourlyAveragesPKfS0_PfS1_i_param_2];
	ld.param.u64 	%rd4, [_Z23calculateHourlyAveragesPKfS0_PfS1_i_param_3];
	ld.param.u32 	%r12, [_Z23calculateHourlyAveragesPKfS0_PfS1_i_param_4];
	mov.u32 	%r1, %tid.x;
	setp.gt.u32 	%p1, %r1, 23;
	shl.b32 	%r13, %r1, 2;
	mov.u32 	%r14, sharedData;
	add.s32 	%r2, %r14, %r13;
	@%p1 bra 	$L__BB2_2;
	mov.b32 	%r15, 0;
	st.shared.u32 	[%r2], %r15;
	st.shared.u32 	[%r2+96], %r15;
$L__BB2_2:
	bar.sync 	0;
	mov.u32 	%r16, %ctaid.x;
	mov.u32 	%r17, %ntid.x;
	mad.lo.s32 	%r3, %r16, %r17, %r1;
	setp.ge.s32 	%p2, %r3, %r12;
	@%p2 bra 	$L__BB2_15;
	cvta.to.global.u64 	%rd5, %rd1;
	mul.wide.s32 	%rd6, %r3, 4;
	add.s64 	%rd7, %rd5, %rd6;
	ld.global.f32 	%f1, [%rd7];
	abs.f32 	%f46, %f1;
	setp.lt.f32 	%p3, %f46, 0f41C00000;
	@%p3 bra 	$L__BB2_14;
	setp.gtu.f32 	%p4, %f46, 0f4D400000;
	@%p4 bra 	$L__BB2_11;
	mov.f32 	%f15, 0f41C00000;
	div.approx.f32 	%f16, %f46, %f15;
	cvt.rzi.f32.f32 	%f44, %f16;
	fma.rn.f32 	%f4, %f44, 0fC1C00000, %f46;
	mov.b32 	%r4, %f4;
	setp.lt.u32 	%p5, %r4, 1103101952;
	@%p5 bra 	$L__BB2_10;
	setp.lt.u32 	%p6, %r4, -2147483647;
	@%p6 bra 	$L__BB2_8;
	add.f32 	%f20, %f44, 0fBF800000;
	setp.lt.f32 	%p9, %f4, 0fC1C00000;
	add.f32 	%f21, %f20, 0fBF800000;
	selp.f32 	%f44, %f21, %f20, %p9;
	bra.uni 	$L__BB2_10;
$L__BB2_8:
	add.f32 	%f44, %f44, 0f3F800000;
	setp.ltu.f32 	%p7, %f4, 0f42400000;
	@%p7 bra 	$L__BB2_10;
	add.f32 	%f17, %f44, 0f3F800000;
	fma.rn.f32 	%f18, 0f41C00000, 0fC0400000, %f4;
	setp.ge.f32 	%p8, %f18, 0f00000000;
	add.f32 	%f19, %f17, 0f3F800000;
	selp.f32 	%f44, %f19, %f17, %p8;
$L__BB2_10:
	fma.rn.f32 	%f46, %f44, 0fC1C00000, %f46;
	bra.uni 	$L__BB2_14;
$L__BB2_11:
	mov.b32 	%r5, %f46;
	and.b32  	%r18, %r5, 8388607;
	or.b32  	%r26, %r18, 1065353216;
	mov.b32 	%f45, %r26;
	and.b32  	%r19, %r5, -8388608;
	add.s32 	%r27, %r19, -1098907648;
	setp.eq.s32 	%p10, %r27, 0;
	@%p10 bra 	$L__BB2_13;
$L__BB2_12:
	min.u32 	%r20, %r27, 192937984;
	add.s32 	%r21, %r26, %r20;
	mov.b32 	%f22, %r21;
	mul.f32 	%f23, %f22, 0f3F2AAAAB;
	fma.rn.f32 	%f24, %f23, 0fBFC00000, %f22;
	fma.rn.f32 	%f25, %f24, 0f3F2AAAAB, %f23;
	fma.rn.f32 	%f26, %f25, 0fBFC00000, %f22;
	mov.f32 	%f27, 0f3F2AAAAB;
	fma.rz.f32 	%f28, %f26, %f27, %f25;
	cvt.rzi.f32.f32 	%f29, %f28;
	fma.rn.f32 	%f45, %f29, 0fBFC00000, %f22;
	sub.s32 	%r27, %r27, %r20;
	mov.b32 	%r26, %f45;
	setp.ne.s32 	%p11, %r27, 0;
	setp.ne.s32 	%p12, %r26, 0;
	and.pred  	%p13, %p11, %p12;
	@%p13 bra 	$L__BB2_12;
$L__BB2_13:
	setp.gt.u32 	%p14, %r5, 2139095039;
	selp.f32 	%f31, 0f7FFFFFFF, 0f4D000000, %p14;
	mul.f32 	%f32, %f45, 0f34000000;
	mul.f32 	%f46, %f31, %f32;
$L__BB2_14:
	abs.f32 	%f33, %f46;
	setp.nan.f32 	%p15, %f33, %f33;
	copysign.f32 	%f34, %f1, %f46;
	selp.f32 	%f35, %f46, %f34, %p15;
	cvt.rmi.f32.f32 	%f36, %f35;
	cvt.rzi.s32.f32 	%r22, %f36;
	shl.b32 	%r23, %r22, 2;
	add.s32 	%r25, %r14, %r23;
	cvta.to.global.u64 	%rd8, %rd2;
	add.s64 	%rd10, %rd8, %rd6;
	ld.global.f32 	%f37, [%rd10];
	atom.shared.add.f32 	%f38, [%r25], %f37;
	atom.shared.add.f32 	%f39, [%r25+96], 0f3F800000;
$L__BB2_15:
	setp.gt.u32 	%p16, %r1, 23;
	bar.sync 	0;
	@%p16 bra 	$L__BB2_17;
	cvta.to.global.u64 	%rd11, %rd3;
	mul.wide.u32 	%rd12, %r1, 4;
	add.s64 	%rd13, %rd11, %rd12;
	ld.shared.f32 	%f40, [%r2];
	atom.global.add.f32 	%f41, [%rd13], %f40;
	cvta.to.global.u64 	%rd14, %rd4;
	add.s64 	%rd15, %rd14, %rd12;
	ld.shared.f32 	%f42, [%r2+96];
	atom.global.add.f32 	%f43, [%rd15], %f42;
$L__BB2_17:
	ret;

}
	// .globl	_Z17extractMLFeaturesPKfS0_S0_S0_PfiiS1_S1_
.visible .entry _Z17extractMLFeaturesPKfS0_S0_S0_PfiiS1_S1_(
	.param .u64 .ptr .align 1 _Z17extractMLFeaturesPKfS0_S0_S0_PfiiS1_S1__param_0,
	.param .u64 .ptr .align 1 _Z17extractMLFeaturesPKfS0_S0_S0_PfiiS1_S1__param_1,
	.param .u64 .ptr .align 1 _Z17extractMLFeaturesPKfS0_S0_S0_PfiiS1_S1__param_2,
	.param .u64 .ptr .align 1 _Z17extractMLFeaturesPKfS0_S0_S0_PfiiS1_S1__param_3,
	.param .u64 .ptr .align 1 _Z17extractMLFeaturesPKfS0_S0_S0_PfiiS1_S1__param_4,
	.param .u32 _Z17extractMLFeaturesPKfS0_S0_S0_PfiiS1_S1__param_5,
	.param .u32 _Z17extractMLFeaturesPKfS0_S0_S0_PfiiS1_S1__param_6,
	.param .u64 .ptr .align 1 _Z17extractMLFeaturesPKfS0_S0_S0_PfiiS1_S1__param_7,
	.param .u64 .ptr .align 1 _Z17extractMLFeaturesPKfS0_S0_S0_PfiiS1_S1__param_8
)
{
	.local .align 4 .b8 	__local_depot3[28];
	.reg .b64 	%SP;
	.reg .b64 	%SPL;
	.reg .pred 	%p<90>;
	.reg .b32 	%r<286>;
	.reg .b32 	%f<267>;
	.reg .b64 	%rd<144>;
	.reg .b64 	%fd<22>;

	mov.u64 	%SPL, __local_depot3;
	ld.param.u64 	%rd45, [_Z17extractMLFeaturesPKfS0_S0_S0_PfiiS1_S1__param_0];
	ld.param.u64 	%rd47, [_Z17extractMLFeaturesPKfS0_S0_S0_PfiiS1_S1__param_2];
	ld.param.u64 	%rd48, [_Z17extractMLFeaturesPKfS0_S0_S0_PfiiS1_S1__param_3];
	ld.param.u64 	%rd49, [_Z17extractMLFeaturesPKfS0_S0_S0_PfiiS1_S1__param_4];
	ld.param.u32 	%r105, [_Z17extractMLFeaturesPKfS0_S0_S0_PfiiS1_S1__param_5];
	ld.param.u32 	%r106, [_Z17extractMLFeaturesPKfS0_S0_S0_PfiiS1_S1__param_6];
	ld.param.u64 	%rd51, [_Z17extractMLFeaturesPKfS0_S0_S0_PfiiS1_S1__param_8];
	add.u64 	%rd1, %SPL, 0;
	mov.u32 	%r107, %ntid.x;
	mov.u32 	%r108, %ctaid.x;
	mov.u32 	%r109, %tid.x;
	mad.lo.s32 	%r1, %r107, %r108, %r109;
	setp.ge.s32 	%p1, %r1, %r105;
	@%p1 bra 	$L__BB3_85;
	cvta.to.global.u64 	%rd53, %rd45;
	mul.wide.s32 	%rd54, %r1, 4;
	add.s64 	%rd55, %rd53, %rd54;
	ld.global.f32 	%f1, [%rd55];
	abs.f32 	%f254, %f1;
	setp.lt.f32 	%p2, %f254, 0f41C00000;
	@%p2 bra 	$L__BB3_12;
	setp.gtu.f32 	%p3, %f254, 0f4D400000;
	@%p3 bra 	$L__BB3_9;
	mov.f32 	%f72, 0f41C00000;
	div.approx.f32 	%f73, %f254, %f72;
	cvt.rzi.f32.f32 	%f252, %f73;
	fma.rn.f32 	%f4, %f252, 0fC1C00000, %f254;
	mov.b32 	%r2, %f4;
	setp.lt.u32 	%p4, %r2, 1103101952;
	@%p4 bra 	$L__BB3_8;
	setp.lt.u32 	%p5, %r2, -2147483647;
	@%p5 bra 	$L__BB3_6;
	add.f32 	%f77, %f252, 0fBF800000;
	setp.lt.f32 	%p8, %f4, 0fC1C00000;
	add.f32 	%f78, %f77, 0fBF800000;
	selp.f32 	%f252, %f78, %f77, %p8;
	bra.uni 	$L__BB3_8;
$L__BB3_6:
	add.f32 	%f252, %f252, 0f3F800000;
	setp.ltu.f32 	%p6, %f4, 0f42400000;
	@%p6 bra 	$L__BB3_8;
	add.f32 	%f74, %f252, 0f3F800000;
	fma.rn.f32 	%f75, 0f41C00000, 0fC0400000, %f4;
	setp.ge.f32 	%p7, %f75, 0f00000000;
	add.f32 	%f76, %f74, 0f3F800000;
	selp.f32 	%f252, %f76, %f74, %p7;
$L__BB3_8:
	fma.rn.f32 	%f254, %f252, 0fC1C00000, %f254;
	bra.uni 	$L__BB3_12;
$L__BB3_9:
	mov.b32 	%r3, %f254;
	and.b32  	%r110, %r3, 8388607;
	or.b32  	%r256, %r110, 1065353216;
	mov.b32 	%f253, %r256;
	and.b32  	%r111, %r3, -8388608;
	add.s32 	%r257, %r111, -1098907648;
	setp.eq.s32 	%p9, %r257, 0;
	@%p9 bra 	$L__BB3_11;
$L__BB3_10:
	min.u32 	%r112, %r257, 192937984;
	add.s32 	%r113, %r256, %r112;
	mov.b32 	%f79, %r113;
	mul.f32 	%f80, %f79, 0f3F2AAAAB;
	fma.rn.f32 	%f81, %f80, 0fBFC00000, %f79;
	fma.rn.f32 	%f82, %f81, 0f3F2AAAAB, %f80;
	fma.rn.f32 	%f83, %f82, 0fBFC00000, %f79;
	mov.f32 	%f84, 0f3F2AAAAB;
	fma.rz.f32 	%f85, %f83, %f84, %f82;
	cvt.rzi.f32.f32 	%f86, %f85;
	fma.rn.f32 	%f253, %f86, 0fBFC00000, %f79;
	sub.s32 	%r257, %r257, %r112;
	mov.b32 	%r256, %f253;
	setp.ne.s32 	%p10, %r257, 0;
	setp.ne.s32 	%p11, %r256, 0;
	and.pred  	%p12, %p10, %p11;
	@%p12 bra 	$L__BB3_10;
$L__BB3_11:
	setp.gt.u32 	%p13, %r3, 2139095039;
	selp.f32 	%f88, 0f7FFFFFFF, 0f4D000000, %p13;
	mul.f32 	%f89, %f253, 0f34000000;
	mul.f32 	%f254, %f88, %f89;
$L__BB3_12:
	abs.f32 	%f90, %f254;
	setp.nan.f32 	%p14, %f90, %f90;
	copysign.f32 	%f91, %f1, %f254;
	selp.f32 	%f92, %f254, %f91, %p14;
	cvt.rmi.f32.f32 	%f93, %f92;
	cvt.rzi.s32.f32 	%r10, %f93;
	div.rn.f32 	%f94, %f1, 0f41C00000;
	cvt.rmi.f32.f32 	%f15, %f94;
	abs.f32 	%f257, %f15;
	setp.lt.f32 	%p15, %f257, 0f40E00000;
	@%p15 bra 	$L__BB3_23;
	setp.gtu.f32 	%p16, %f257, 0f4C600000;
	@%p16 bra 	$L__BB3_20;
	mov.f32 	%f95, 0f40E00000;
	div.approx.f32 	%f96, %f257, %f95;
	cvt.rzi.f32.f32 	%f255, %f96;
	fma.rn.f32 	%f18, %f255, 0fC0E00000, %f257;
	mov.b32 	%r11, %f18;
	setp.lt.u32 	%p17, %r11, 1088421888;
	@%p17 bra 	$L__BB3_19;
	setp.lt.u32 	%p18, %r11, -2147483647;
	@%p18 bra 	$L__BB3_17;
	add.f32 	%f100, %f255, 0fBF800000;
	setp.lt.f32 	%p21, %f18, 0fC0E00000;
	add.f32 	%f101, %f100, 0fBF800000;
	selp.f32 	%f255, %f101, %f100, %p21;
	bra.uni 	$L__BB3_19;
$L__BB3_17:
	add.f32 	%f255, %f255, 0f3F800000;
	setp.ltu.f32 	%p19, %f18, 0f41600000;
	@%p19 bra 	$L__BB3_19;
	add.f32 	%f97, %f255, 0f3F800000;
	fma.rn.f32 	%f98, 0f40E00000, 0fC0400000, %f18;
	setp.ge.f32 	%p20, %f98, 0f00000000;
	add.f32 	%f99, %f97, 0f3F800000;
	selp.f32 	%f255, %f99, %f97, %p20;
$L__BB3_19:
	fma.rn.f32 	%f257, %f255, 0fC0E00000, %f257;
	bra.uni 	$L__BB3_23;
$L__BB3_20:
	mov.b32 	%r12, %f257;
	and.b32  	%r114, %r12, 8388607;
	or.b32  	%r258, %r114, 1065353216;
	mov.b32 	%f256, %r258;
	and.b32  	%r115, %r12, -8388608;
	add.s32 	%r259, %r115, -1082130432;
	setp.eq.s32 	%p22, %r259, 0;
	@%p22 bra 	$L__BB3_22;
$L__BB3_21:
	min.u32 	%r116, %r259, 192937984;
	add.s32 	%r117, %r258, %r116;
	mov.b32 	%f102, %r117;
	mul.f32 	%f103, %f102, 0f3F124925;
	fma.rn.f32 	%f104, %f103, 0fBFE00000, %f102;
	fma.rn.f32 	%f105, %f104, 0f3F124925, %f103;
	fma.rn.f32 	%f106, %f105, 0fBFE00000, %f102;
	mov.f32 	%f107, 0f3F124925;
	fma.rz.f32 	%f108, %f106, %f107, %f105;
	cvt.rzi.f32.f32 	%f109, %f108;
	fma.rn.f32 	%f256, %f109, 0fBFE00000, %f102;
	sub.s32 	%r259, %r259, %r116;
	mov.b32 	%r258, %f256;
	setp.ne.s32 	%p23, %r259, 0;
	setp.ne.s32 	%p24, %r258, 0;
	and.pred  	%p25, %p23, %p24;
	@%p25 bra 	$L__BB3_21;
$L__BB3_22:
	setp.gt.u32 	%p26, %r12, 2139095039;
	selp.f32 	%f111, 0f7FFFFFFF, 0f4C000000, %p26;
	mul.f32 	%f112, %f256, 0f34000000;
	mul.f32 	%f257, %f111, %f112;
$L__BB3_23:
	abs.f32 	%f113, %f257;
	setp.nan.f32 	%p27, %f113, %f113;
	copysign.f32 	%f114, %f15, %f257;
	selp.f32 	%f29, %f257, %f114, %p27;
	div.rn.f32 	%f115, %f1, 0f43280000;
	cvt.rmi.f32.f32 	%f30, %f115;
	abs.f32 	%f260, %f30;
	setp.lt.f32 	%p28, %f260, 0f42500000;
	@%p28 bra 	$L__BB3_34;
	setp.gtu.f32 	%p29, %f260, 0f4DD00000;
	@%p29 bra 	$L__BB3_31;
	mov.f32 	%f116, 0f42500000;
	div.approx.f32 	%f117, %f260, %f116;
	cvt.rzi.f32.f32 	%f258, %f117;
	fma.rn.f32 	%f33, %f258, 0fC2500000, %f260;
	mov.b32 	%r19, %f33;
	setp.lt.u32 	%p30, %r19, 1112539136;
	@%p30 bra 	$L__BB3_30;
	setp.lt.u32 	%p31, %r19, -2147483647;
	@%p31 bra 	$L__BB3_28;
	add.f32 	%f121, %f258, 0fBF800000;
	setp.lt.f32 	%p34, %f33, 0fC2500000;
	add.f32 	%f122, %f121, 0fBF800000;
	selp.f32 	%f258, %f122, %f121, %p34;
	bra.uni 	$L__BB3_30;
$L__BB3_28:
	add.f32 	%f258, %f258, 0f3F800000;
	setp.ltu.f32 	%p32, %f33, 0f42D00000;
	@%p32 bra 	$L__BB3_30;
	add.f32 	%f118, %f258, 0f3F800000;
	fma.rn.f32 	%f119, 0f42500000, 0fC0400000, %f33;
	setp.ge.f32 	%p33, %f119, 0f00000000;
	add.f32 	%f120, %f118, 0f3F800000;
	selp.f32 	%f258, %f120, %f118, %p33;
$L__BB3_30:
	fma.rn.f32 	%f260, %f258, 0fC2500000, %f260;
	bra.uni 	$L__BB3_34;
$L__BB3_31:
	mov.b32 	%r20, %f260;
	and.b32  	%r118, %r20, 8388607;
	or.b32  	%r260, %r118, 1065353216;
	mov.b32 	%f259, %r260;
	and.b32  	%r119, %r20, -8388608;
	add.s32 	%r261, %r119, -1107296256;
	setp.eq.s32 	%p35, %r261, 0;
	@%p35 bra 	$L__BB3_33;
$L__BB3_32:
	min.u32 	%r120, %r261, 192937984;
	add.s32 	%r121, %r260, %r120;
	mov.b32 	%f123, %r121;
	mul.f32 	%f124, %f123, 0f3F1D89D9;
	fma.rn.f32 	%f125, %f124, 0fBFD00000, %f123;
	fma.rn.f32 	%f126, %f125, 0f3F1D89D9, %f124;
	fma.rn.f32 	%f127, %f126, 0fBFD00000, %f123;
	mov.f32 	%f128, 0f3F1D89D9;
	fma.rz.f32 	%f129, %f127, %f128, %f126;
	cvt.rzi.f32.f32 	%f130, %f129;
	fma.rn.f32 	%f259, %f130, 0fBFD00000, %f123;
	sub.s32 	%r261, %r261, %r120;
	mov.b32 	%r260, %f259;
	setp.ne.s32 	%p36, %r261, 0;
	setp.ne.s32 	%p37, %r260, 0;
	and.pred  	%p38, %p36, %p37;
	@%p38 bra 	$L__BB3_32;
$L__BB3_33:
	setp.gt.u32 	%p39, %r20, 2139095039;
	selp.f32 	%f132, 0f7FFFFFFF, 0f4D800000, %p39;
	mul.f32 	%f133, %f259, 0f34000000;
	mul.f32 	%f260, %f132, %f133;
$L__BB3_34:
	abs.f32 	%f134, %f260;
	setp.nan.f32 	%p40, %f134, %f134;
	copysign.f32 	%f135, %f30, %f260;
	selp.f32 	%f44, %f260, %f135, %p40;
	cvt.rn.f64.s32 	%fd1, %r10;
	mul.f64 	%fd2, %fd1, 0d401921FB54442D18;
	div.rn.f64 	%fd3, %fd2, 0d4038000000000000;
	cvt.rn.f32.f64 	%f45, %fd3;
	mul.f32 	%f136, %f45, 0f3F22F983;
	cvt.rni.s32.f32 	%r269, %f136;
	cvt.rn.f32.s32 	%f137, %r269;
	fma.rn.f32 	%f138, %f137, 0fBFC90FDA, %f45;
	fma.rn.f32 	%f139, %f137, 0fB3A22168, %f138;
	fma.rn.f32 	%f262, %f137, 0fA7C234C5, %f139;
	abs.f32 	%f47, %f45;
	setp.ltu.f32 	%p41, %f47, 0f47CE4780;
	mov.u32 	%r265, %r269;
	mov.f32 	%f261, %f262;
	@%p41 bra 	$L__BB3_42;
	setp.neu.f32 	%p42, %f47, 0f7F800000;
	@%p42 bra 	$L__BB3_37;
	mov.f32 	%f142, 0f00000000;
	mul.rn.f32 	%f261, %f45, %f142;
	mov.b32 	%r265, 0;
	bra.uni 	$L__BB3_42;
$L__BB3_37:
	mov.b32 	%r28, %f45;
	mov.b64 	%rd128, 0;
	mov.b32 	%r262, 0;
	mov.u64 	%rd126, __cudart_i2opi_f;
	shl.b32 	%r124, %r28, 8;
	or.b32  	%r125, %r124, -2147483648;
	mov.u64 	%rd127, %rd1;
$L__BB3_38:
	.pragma "nounroll";
	ld.global.nc.u32 	%r123, [%rd126];
	mad.wide.u32 	%rd58, %r123, %r125, %rd128;
	shr.u64 	%rd128, %rd58, 32;
	st.local.u32 	[%rd127], %rd58;
	add.s32 	%r262, %r262, 1;
	add.s64 	%rd127, %rd127, 4;
	add.s64 	%rd126, %rd126, 4;
	setp.ne.s32 	%p43, %r262, 6;
	@%p43 bra 	$L__BB3_38;
	shr.u32 	%r126, %r28, 23;
	st.local.u32 	[%rd1+24], %rd128;
	and.b32  	%r31, %r126, 31;
	and.b32  	%r127, %r126, 224;
	add.s32 	%r128, %r127, -128;
	shr.u32 	%r129, %r128, 5;
	mul.wide.u32 	%rd59, %r129, 4;
	sub.s64 	%rd8, %rd1, %rd59;
	ld.local.u32 	%r263, [%rd8+24];
	ld.local.u32 	%r264, [%rd8+20];
	setp.eq.s32 	%p44, %r31, 0;
	@%p44 bra 	$L__BB3_41;
	shf.l.wrap.b32 	%r263, %r264, %r263, %r31;
	ld.local.u32 	%r130, [%rd8+16];
	shf.l.wrap.b32 	%r264, %r130, %r264, %r31;
$L__BB3_41:
	shr.u32 	%r131, %r263, 30;
	shf.l.wrap.b32 	%r132, %r264, %r263, 2;
	shl.b32 	%r133, %r264, 2;
	shr.u32 	%r134, %r132, 31;
	add.s32 	%r135, %r134, %r131;
	neg.s32 	%r136, %r135;
	setp.lt.s32 	%p45, %r28, 0;
	selp.b32 	%r265, %r136, %r135, %p45;
	xor.b32  	%r137, %r132, %r28;
	shr.s32 	%r138, %r132, 31;
	xor.b32  	%r139, %r138, %r132;
	xor.b32  	%r140, %r138, %r133;
	cvt.u64.u32 	%rd60, %r139;
	shl.b64 	%rd61, %rd60, 32;
	cvt.u64.u32 	%rd62, %r140;
	or.b64  	%rd63, %rd61, %rd62;
	cvt.rn.f64.s64 	%fd4, %rd63;
	mul.f64 	%fd5, %fd4, 0d3BF921FB54442D19;
	cvt.rn.f32.f64 	%f140, %fd5;
	neg.f32 	%f141, %f140;
	setp.lt.s32 	%p46, %r137, 0;
	selp.f32 	%f261, %f141, %f140, %p46;
$L__BB3_42:
	setp.ltu.f32 	%p47, %f47, 0f47CE4780;
	mul.rn.f32 	%f143, %f261, %f261;
	and.b32  	%r142, %r265, 1;
	setp.eq.b32 	%p48, %r142, 1;
	selp.f32 	%f144, 0f3F800000, %f261, %p48;
	fma.rn.f32 	%f145, %f143, %f144, 0f00000000;
	fma.rn.f32 	%f146, %f143, 0f37CBAC00, 0fBAB607ED;
	selp.f32 	%f147, %f146, 0fB94D4153, %p48;
	selp.f32 	%f148, 0f3D2AAABB, 0f3C0885E4, %p48;
	fma.rn.f32 	%f149, %f147, %f143, %f148;
	selp.f32 	%f150, 0fBEFFFFFF, 0fBE2AAAA8, %p48;
	fma.rn.f32 	%f151, %f149, %f143, %f150;
	fma.rn.f32 	%f152, %f151, %f145, %f144;
	and.b32  	%r143, %r265, 2;
	setp.eq.s32 	%p49, %r143, 0;
	mov.f32 	%f153, 0f00000000;
	sub.f32 	%f154, %f153, %f152;
	selp.f32 	%f155, %f152, %f154, %p49;
	mul.lo.s32 	%r144, %r106, %r1;
	cvta.to.global.u64 	%rd64, %rd49;
	mul.wide.s32 	%rd65, %r144, 4;
	add.s64 	%rd9, %rd64, %rd65;
	st.global.f32 	[%rd9], %f155;
	@%p47 bra 	$L__BB3_50;
	setp.neu.f32 	%p50, %f47, 0f7F800000;
	@%p50 bra 	$L__BB3_45;
	mov.f32 	%f158, 0f00000000;
	mul.rn.f32 	%f262, %f45, %f158;
	mov.b32 	%r269, 0;
	bra.uni 	$L__BB3_50;
$L__BB3_45:
	mov.b32 	%r40, %f45;
	shl.b32 	%r146, %r40, 8;
	or.b32  	%r41, %r146, -2147483648;
	mov.b64 	%rd131, 0;
	mov.b32 	%r266, 0;
	mov.u64 	%rd129, __cudart_i2opi_f;
	mov.u64 	%rd130, %rd1;
$L__BB3_46:
	.pragma "nounroll";
	ld.global.nc.u32 	%r147, [%rd129];
	mad.wide.u32 	%rd68, %r147, %r41, %rd131;
	shr.u64 	%rd131, %rd68, 32;
	st.local.u32 	[%rd130], %rd68;
	add.s32 	%r266, %r266, 1;
	add.s64 	%rd130, %rd130, 4;
	add.s64 	%rd129, %rd129, 4;
	setp.ne.s32 	%p51, %r266, 6;
	@%p51 bra 	$L__BB3_46;
	shr.u32 	%r148, %r40, 23;
	st.local.u32 	[%rd1+24], %rd131;
	and.b32  	%r44, %r148, 31;
	and.b32  	%r149, %r148, 224;
	add.s32 	%r150, %r149, -128;
	shr.u32 	%r151, %r150, 5;
	mul.wide.u32 	%rd69, %r151, 4;
	sub.s64 	%rd16, %rd1, %rd69;
	ld.local.u32 	%r267, [%rd16+24];
	ld.local.u32 	%r268, [%rd16+20];
	setp.eq.s32 	%p52, %r44, 0;
	@%p52 bra 	$L__BB3_49;
	shf.l.wrap.b32 	%r267, %r268, %r267, %r44;
	ld.local.u32 	%r152, [%rd16+16];
	shf.l.wrap.b32 	%r268, %r152, %r268, %r44;
$L__BB3_49:
	shr.u32 	%r153, %r267, 30;
	shf.l.wrap.b32 	%r154, %r268, %r267, 2;
	shl.b32 	%r155, %r268, 2;
	shr.u32 	%r156, %r154, 31;
	add.s32 	%r157, %r156, %r153;
	neg.s32 	%r158, %r157;
	setp.lt.s32 	%p53, %r40, 0;
	selp.b32 	%r269, %r158, %r157, %p53;
	xor.b32  	%r159, %r154, %r40;
	shr.s32 	%r160, %r154, 31;
	xor.b32  	%r161, %r160, %r154;
	xor.b32  	%r162, %r160, %r155;
	cvt.u64.u32 	%rd70, %r161;
	shl.b64 	%rd71, %rd70, 32;
	cvt.u64.u32 	%rd72, %r162;
	or.b64  	%rd73, %rd71, %rd72;
	cvt.rn.f64.s64 	%fd6, %rd73;
	mul.f64 	%fd7, %fd6, 0d3BF921FB54442D19;
	cvt.rn.f32.f64 	%f156, %fd7;
	neg.f32 	%f157, %f156;
	setp.lt.s32 	%p54, %r159, 0;
	selp.f32 	%f262, %f157, %f156, %p54;
$L__BB3_50:
	add.s32 	%r164, %r269, 1;
	mul.rn.f32 	%f159, %f262, %f262;
	and.b32  	%r165, %r269, 1;
	setp.eq.b32 	%p55, %r165, 1;
	selp.f32 	%f160, %f262, 0f3F800000, %p55;
	fma.rn.f32 	%f161, %f159, %f160, 0f00000000;
	fma.rn.f32 	%f162, %f159, 0f37CBAC00, 0fBAB607ED;
	selp.f32 	%f163, 0fB94D4153, %f162, %p55;
	selp.f32 	%f164, 0f3C0885E4, 0f3D2AAABB, %p55;
	fma.rn.f32 	%f165, %f163, %f159, %f164;
	selp.f32 	%f166, 0fBE2AAAA8, 0fBEFFFFFF, %p55;
	fma.rn.f32 	%f167, %f165, %f159, %f166;
	fma.rn.f32 	%f168, %f167, %f161, %f160;
	and.b32  	%r166, %r164, 2;
	setp.eq.s32 	%p56, %r166, 0;
	mov.f32 	%f169, 0f00000000;
	sub.f32 	%f170, %f169, %f168;
	selp.f32 	%f171, %f168, %f170, %p56;
	st.global.f32 	[%rd9+4], %f171;
	cvt.f64.f32 	%fd8, %f29;
	mul.f64 	%fd9, %fd8, 0d401921FB54442D18;
	div.rn.f64 	%fd10, %fd9, 0d401C000000000000;
	cvt.rn.f32.f64 	%f54, %fd10;
	mul.f32 	%f172, %f54, 0f3F22F983;
	cvt.rni.s32.f32 	%r277, %f172;
	cvt.rn.f32.s32 	%f173, %r277;
	fma.rn.f32 	%f174, %f173, 0fBFC90FDA, %f54;
	fma.rn.f32 	%f175, %f173, 0fB3A22168, %f174;
	fma.rn.f32 	%f264, %f173, 0fA7C234C5, %f175;
	abs.f32 	%f56, %f54;
	setp.ltu.f32 	%p57, %f56, 0f47CE4780;
	mov.u32 	%r273, %r277;
	mov.f32 	%f263, %f264;
	@%p57 bra 	$L__BB3_58;
	setp.neu.f32 	%p58, %f56, 0f7F800000;
	@%p58 bra 	$L__BB3_53;
	mov.f32 	%f178, 0f00000000;
	mul.rn.f32 	%f263, %f54, %f178;
	mov.b32 	%r273, 0;
	bra.uni 	$L__BB3_58;
$L__BB3_53:
	mov.b32 	%r54, %f54;
	mov.b64 	%rd134, 0;
	mov.b32 	%r270, 0;
	mov.u64 	%rd132, __cudart_i2opi_f;
	shl.b32 	%r169, %r54, 8;
	or.b32  	%r170, %r169, -2147483648;
	mov.u64 	%rd133, %rd1;
$L__BB3_54:
	.pragma "nounroll";
	ld.global.nc.u32 	%r168, [%rd132];
	mad.wide.u32 	%rd76, %r168, %r170, %rd134;
	shr.u64 	%rd134, %rd76, 32;
	st.local.u32 	[%rd133], %rd76;
	add.s32 	%r270, %r270, 1;
	add.s64 	%rd133, %rd133, 4;
	add.s64 	%rd132, %rd132, 4;
	setp.ne.s32 	%p59, %r270, 6;
	@%p59 bra 	$L__BB3_54;
	shr.u32 	%r171, %r54, 23;
	st.local.u32 	[%rd1+24], %rd134;
	and.b32  	%r57, %r171, 31;
	and.b32  	%r172, %r171, 224;
	add.s32 	%r173, %r172, -128;
	shr.u32 	%r174, %r173, 5;
	mul.wide.u32 	%rd77, %r174, 4;
	sub.s64 	%rd23, %rd1, %rd77;
	ld.local.u32 	%r271, [%rd23+24];
	ld.local.u32 	%r272, [%rd23+20];
	setp.eq.s32 	%p60, %r57, 0;
	@%p60 bra 	$L__BB3_57;
	shf.l.wrap.b32 	%r271, %r272, %r271, %r57;
	ld.local.u32 	%r175, [%rd23+16];
	shf.l.wrap.b32 	%r272, %r175, %r272, %r57;
$L__BB3_57:
	shr.u32 	%r176, %r271, 30;
	shf.l.wrap.b32 	%r177, %r272, %r271, 2;
	shl.b32 	%r178, %r272, 2;
	shr.u32 	%r179, %r177, 31;
	add.s32 	%r180, %r179, %r176;
	neg.s32 	%r181, %r180;
	setp.lt.s32 	%p61, %r54, 0;
	selp.b32 	%r273, %r181, %r180, %p61;
	xor.b32  	%r182, %r177, %r54;
	shr.s32 	%r183, %r177, 31;
	xor.b32  	%r184, %r183, %r177;
	xor.b32  	%r185, %r183, %r178;
	cvt.u64.u32 	%rd78, %r184;
	shl.b64 	%rd79, %rd78, 32;
	cvt.u64.u32 	%rd80, %r185;
	or.b64  	%rd81, %rd79, %rd80;
	cvt.rn.f64.s64 	%fd11, %rd81;
	mul.f64 	%fd12, %fd11, 0d3BF921FB54442D19;
	cvt.rn.f32.f64 	%f176, %fd12;
	neg.f32 	%f177, %f176;
	setp.lt.s32 	%p62, %r182, 0;
	selp.f32 	%f263, %f177, %f176, %p62;
$L__BB3_58:
	setp.ltu.f32 	%p63, %f56, 0f47CE4780;
	mul.rn.f32 	%f179, %f263, %f263;
	and.b32  	%r187, %r273, 1;
	setp.eq.b32 	%p64, %r187, 1;
	selp.f32 	%f180, 0f3F800000, %f263, %p64;
	fma.rn.f32 	%f181, %f179, %f180, 0f00000000;
	fma.rn.f32 	%f182, %f179, 0f37CBAC00, 0fBAB607ED;
	selp.f32 	%f183, %f182, 0fB94D4153, %p64;
	selp.f32 	%f184, 0f3D2AAABB, 0f3C0885E4, %p64;
	fma.rn.f32 	%f185, %f183, %f179, %f184;
	selp.f32 	%f186, 0fBEFFFFFF, 0fBE2AAAA8, %p64;
	fma.rn.f32 	%f187, %f185, %f179, %f186;
	fma.rn.f32 	%f188, %f187, %f181, %f180;
	and.b32  	%r188, %r273, 2;
	setp.eq.s32 	%p65, %r188, 0;
	mov.f32 	%f189, 0f00000000;
	sub.f32 	%f190, %f189, %f188;
	selp.f32 	%f191, %f188, %f190, %p65;
	st.global.f32 	[%rd9+8], %f191;
	@%p63 bra 	$L__BB3_66;
	setp.neu.f32 	%p66, %f56, 0f7F800000;
	@%p66 bra 	$L__BB3_61;
	mov.f32 	%f194, 0f00000000;
	mul.rn.f32 	%f264, %f54, %f194;
	mov.b32 	%r277, 0;
	bra.uni 	$L__BB3_66;
$L__BB3_61:
	mov.b32 	%r66, %f54;
	shl.b32 	%r190, %r66, 8;
	or.b32  	%r67, %r190, -2147483648;
	mov.b64 	%rd137, 0;
	mov.b32 	%r274, 0;
	mov.u64 	%rd135, __cudart_i2opi_f;
	mov.u64 	%rd136, %rd1;
$L__BB3_62:
	.pragma "nounroll";
	ld.global.nc.u32 	%r191, [%rd135];
	mad.wide.u32 	%rd84, %r191, %r67, %rd137;
	shr.u64 	%rd137, %rd84, 32;
	st.local.u32 	[%rd136], %rd84;
	add.s32 	%r274, %r274, 1;
	add.s64 	%rd136, %rd136, 4;
	add.s64 	%rd135, %rd135, 4;
	setp.ne.s32 	%p67, %r274, 6;
	@%p67 bra 	$L__BB3_62;
	shr.u32 	%r192, %r66, 23;
	st.local.u32 	[%rd1+24], %rd137;
	and.b32  	%r70, %r192, 31;
	and.b32  	%r193, %r192, 224;
	add.s32 	%r194, %r193, -128;
	shr.u32 	%r195, %r194, 5;
	mul.wide.u32 	%rd85, %r195, 4;
	sub.s64 	%rd30, %rd1, %rd85;
	ld.local.u32 	%r275, [%rd30+24];
	ld.local.u32 	%r276, [%rd30+20];
	setp.eq.s32 	%p68, %r70, 0;
	@%p68 bra 	$L__BB3_65;
	shf.l.wrap.b32 	%r275, %r276, %r275, %r70;
	ld.local.u32 	%r196, [%rd30+16];
	shf.l.wrap.b32 	%r276, %r196, %r276, %r70;
$L__BB3_65:
	shr.u32 	%r197, %r275, 30;
	shf.l.wrap.b32 	%r198, %r276, %r275, 2;
	shl.b32 	%r199, %r276, 2;
	shr.u32 	%r200, %r198, 31;
	add.s32 	%r201, %r200, %r197;
	neg.s32 	%r202, %r201;
	setp.lt.s32 	%p69, %r66, 0;
	selp.b32 	%r277, %r202, %r201, %p69;
	xor.b32  	%r203, %r198, %r66;
	shr.s32 	%r204, %r198, 31;
	xor.b32  	%r205, %r204, %r198;
	xor.b32  	%r206, %r204, %r199;
	cvt.u64.u32 	%rd86, %r205;
	shl.b64 	%rd87, %rd86, 32;
	cvt.u64.u32 	%rd88, %r206;
	or.b64  	%rd89, %rd87, %rd88;
	cvt.rn.f64.s64 	%fd13, %rd89;
	mul.f64 	%fd14, %fd13, 0d3BF921FB54442D19;
	cvt.rn.f32.f64 	%f192, %fd14;
	neg.f32 	%f193, %f192;
	setp.lt.s32 	%p70, %r203, 0;
	selp.f32 	%f264, %f193, %f192, %p70;
$L__BB3_66:
	add.s32 	%r208, %r277, 1;
	mul.rn.f32 	%f195, %f264, %f264;
	and.b32  	%r209, %r277, 1;
	setp.eq.b32 	%p71, %r209, 1;
	selp.f32 	%f196, %f264, 0f3F800000, %p71;
	fma.rn.f32 	%f197, %f195, %f196, 0f00000000;
	fma.rn.f32 	%f198, %f195, 0f37CBAC00, 0fBAB607ED;
	selp.f32 	%f199, 0fB94D4153, %f198, %p71;
	selp.f32 	%f200, 0f3C0885E4, 0f3D2AAABB, %p71;
	fma.rn.f32 	%f201, %f199, %f195, %f200;
	selp.f32 	%f202, 0fBE2AAAA8, 0fBEFFFFFF, %p71;
	fma.rn.f32 	%f203, %f201, %f195, %f202;
	fma.rn.f32 	%f204, %f203, %f197, %f196;
	and.b32  	%r210, %r208, 2;
	setp.eq.s32 	%p72, %r210, 0;
	mov.f32 	%f205, 0f00000000;
	sub.f32 	%f206, %f205, %f204;
	selp.f32 	%f207, %f204, %f206, %p72;
	st.global.f32 	[%rd9+12], %f207;
	cvt.f64.f32 	%fd15, %f44;
	mul.f64 	%fd16, %fd15, 0d401921FB54442D18;
	div.rn.f64 	%fd17, %fd16, 0d404A000000000000;
	cvt.rn.f32.f64 	%f63, %fd17;
	mul.f32 	%f208, %f63, 0f3F22F983;
	cvt.rni.s32.f32 	%r285, %f208;
	cvt.rn.f32.s32 	%f209, %r285;
	fma.rn.f32 	%f210, %f209, 0fBFC90FDA, %f63;
	fma.rn.f32 	%f211, %f209, 0fB3A22168, %f210;
	fma.rn.f32 	%f266, %f209, 0fA7C234C5, %f211;
	abs.f32 	%f65, %f63;
	setp.ltu.f32 	%p73, %f65, 0f47CE4780;
	mov.u32 	%r281, %r285;
	mov.f32 	%f265, %f266;
	@%p73 bra 	$L__BB3_74;
	setp.neu.f32 	%p74, %f65, 0f7F800000;
	@%p74 bra 	$L__BB3_69;
	mov.f32 	%f214, 0f00000000;
	mul.rn.f32 	%f265, %f63, %f214;
	mov.b32 	%r281, 0;
	bra.uni 	$L__BB3_74;
$L__BB3_69:
	mov.b32 	%r80, %f63;
	mov.b64 	%rd140, 0;
	mov.b32 	%r278, 0;
	mov.u64 	%rd138, __cudart_i2opi_f;
	shl.b32 	%r213, %r80, 8;
	or.b32  	%r214, %r213, -2147483648;
	mov.u64 	%rd139, %rd1;
$L__BB3_70:
	.pragma "nounroll";
	ld.global.nc.u32 	%r212, [%rd138];
	mad.wide.u32 	%rd92, %r212, %r214, %rd140;
	shr.u64 	%rd140, %rd92, 32;
	st.local.u32 	[%rd139], %rd92;
	add.s32 	%r278, %r278, 1;
	add.s64 	%rd139, %rd139, 4;
	add.s64 	%rd138, %rd138, 4;
	setp.ne.s32 	%p75, %r278, 6;
	@%p75 bra 	$L__BB3_70;
	shr.u32 	%r215, %r80, 23;
	st.local.u32 	[%rd1+24], %rd140;
	and.b32  	%r83, %r215, 31;
	and.b32  	%r216, %r215, 224;
	add.s32 	%r217, %r216, -128;
	shr.u32 	%r218, %r217, 5;
	mul.wide.u32 	%rd93, %r218, 4;
	sub.s64 	%rd37, %rd1, %rd93;
	ld.local.u32 	%r279, [%rd37+24];
	ld.local.u32 	%r280, [%rd37+20];
	setp.eq.s32 	%p76, %r83, 0;
	@%p76 bra 	$L__BB3_73;
	shf.l.wrap.b32 	%r279, %r280, %r279, %r83;
	ld.local.u32 	%r219, [%rd37+16];
	shf.l.wrap.b32 	%r280, %r219, %r280, %r83;
$L__BB3_73:
	shr.u32 	%r220, %r279, 30;
	shf.l.wrap.b32 	%r221, %r280, %r279, 2;
	shl.b32 	%r222, %r280, 2;
	shr.u32 	%r223, %r221, 31;
	add.s32 	%r224, %r223, %r220;
	neg.s32 	%r225, %r224;
	setp.lt.s32 	%p77, %r80, 0;
	selp.b32 	%r281, %r225, %r224, %p77;
	xor.b32  	%r226, %r221, %r80;
	shr.s32 	%r227, %r221, 31;
	xor.b32  	%r228, %r227, %r221;
	xor.b32  	%r229, %r227, %r222;
	cvt.u64.u32 	%rd94, %r228;
	shl.b64 	%rd95, %rd94, 32;
	cvt.u64.u32 	%rd96, %r229;
	or.b64  	%rd97, %rd95, %rd96;
	cvt.rn.f64.s64 	%fd18, %rd97;
	mul.f64 	%fd19, %fd18, 0d3BF921FB54442D19;
	cvt.rn.f32.f64 	%f212, %fd19;
	neg.f32 	%f213, %f212;
	setp.lt.s32 	%p78, %r226, 0;
	selp.f32 	%f265, %f213, %f212, %p78;
$L__BB3_74:
	setp.ltu.f32 	%p79, %f65, 0f47CE4780;
	mul.rn.f32 	%f215, %f265, %f265;
	and.b32  	%r231, %r281, 1;
	setp.eq.b32 	%p80, %r231, 1;
	selp.f32 	%f216, 0f3F800000, %f265, %p80;
	fma.rn.f32 	%f217, %f215, %f216, 0f00000000;
	fma.rn.f32 	%f218, %f215, 0f37CBAC00, 0fBAB607ED;
	selp.f32 	%f219, %f218, 0fB94D4153, %p80;
	selp.f32 	%f220, 0f3D2AAABB, 0f3C0885E4, %p80;
	fma.rn.f32 	%f221, %f219, %f215, %f220;
	selp.f32 	%f222, 0fBEFFFFFF, 0fBE2AAAA8, %p80;
	fma.rn.f32 	%f223, %f221, %f215, %f222;
	fma.rn.f32 	%f224, %f223, %f217, %f216;
	and.b32  	%r232, %r281, 2;
	setp.eq.s32 	%p81, %r232, 0;
	mov.f32 	%f225, 0f00000000;
	sub.f32 	%f226, %f225, %f224;
	selp.f32 	%f227, %f224, %f226, %p81;
	st.global.f32 	[%rd9+16], %f227;
	@%p79 bra 	$L__BB3_82;
	setp.neu.f32 	%p82, %f65, 0f7F800000;
	@%p82 bra 	$L__BB3_77;
	mov.f32 	%f230, 0f00000000;
	mul.rn.f32 	%f266, %f63, %f230;
	mov.b32 	%r285, 0;
	bra.uni 	$L__BB3_82;
$L__BB3_77:
	mov.b32 	%r92, %f63;
	shl.b32 	%r234, %r92, 8;
	or.b32  	%r93, %r234, -2147483648;
	mov.b64 	%rd143, 0;
	mov.b32 	%r282, 0;
	mov.u64 	%rd141, __cudart_i2opi_f;
	mov.u64 	%rd142, %rd1;
$L__BB3_78:
	.pragma "nounroll";
	ld.global.nc.u32 	%r235, [%rd141];
	mad.wide.u32 	%rd100, %r235, %r93, %rd143;
	shr.u64 	%rd143, %rd100, 32;
	st.local.u32 	[%rd142], %rd100;
	add.s32 	%r282, %r282, 1;
	add.s64 	%rd142, %rd142, 4;
	add.s64 	%rd141, %rd141, 4;
	setp.ne.s32 	%p83, %r282, 6;
	@%p83 bra 	$L__BB3_78;
	shr.u32 	%r236, %r92, 23;
	st.local.u32 	[%rd1+24], %rd143;
	and.b32  	%r96, %r236, 31;
	and.b32  	%r237, %r236, 224;
	add.s32 	%r238, %r237, -128;
	shr.u32 	%r239, %r238, 5;
	mul.wide.u32 	%rd101, %r239, 4;
	sub.s64 	%rd44, %rd1, %rd101;
	ld.local.u32 	%r283, [%rd44+24];
	ld.local.u32 	%r284, [%rd44+20];
	setp.eq.s32 	%p84, %r96, 0;
	@%p84 bra 	$L__BB3_81;
	shf.l.wrap.b32 	%r283, %r284, %r283, %r96;
	ld.local.u32 	%r240, [%rd44+16];
	shf.l.wrap.b32 	%r284, %r240, %r284, %r96;
$L__BB3_81:
	shr.u32 	%r241, %r283, 30;
	shf.l.wrap.b32 	%r242, %r284, %r283, 2;
	shl.b32 	%r243, %r284, 2;
	shr.u32 	%r244, %r242, 31;
	add.s32 	%r245, %r244, %r241;
	neg.s32 	%r246, %r245;
	setp.lt.s32 	%p85, %r92, 0;
	selp.b32 	%r285, %r246, %r245, %p85;
	xor.b32  	%r247, %r242, %r92;
	shr.s32 	%r248, %r242, 31;
	xor.b32  	%r249, %r248, %r242;
	xor.b32  	%r250, %r248, %r243;
	cvt.u64.u32 	%rd102, %r249;
	shl.b64 	%rd103, %rd102, 32;
	cvt.u64.u32 	%rd104, %r250;
	or.b64  	%rd105, %rd103, %rd104;
	cvt.rn.f64.s64 	%fd20, %rd105;
	mul.f64 	%fd21, %fd20, 0d3BF921FB54442D19;
	cvt.rn.f32.f64 	%f228, %fd21;
	neg.f32 	%f229, %f228;
	setp.lt.s32 	%p86, %r247, 0;
	selp.f32 	%f266, %f229, %f228, %p86;
$L__BB3_82:
	ld.param.u64 	%rd125, [_Z17extractMLFeaturesPKfS0_S0_S0_PfiiS1_S1__param_7];
	add.s32 	%r252, %r285, 1;
	mul.rn.f32 	%f231, %f266, %f266;
	and.b32  	%r253, %r285, 1;
	setp.eq.b32 	%p87, %r253, 1;
	selp.f32 	%f232, %f266, 0f3F800000, %p87;
	fma.rn.f32 	%f233, %f231, %f232, 0f00000000;
	fma.rn.f32 	%f234, %f231, 0f37CBAC00, 0fBAB607ED;
	selp.f32 	%f235, 0fB94D4153, %f234, %p87;
	selp.f32 	%f236, 0f3C0885E4, 0f3D2AAABB, %p87;
	fma.rn.f32 	%f237, %f235, %f231, %f236;
	selp.f32 	%f238, 0fBE2AAAA8, 0fBEFFFFFF, %p87;
	fma.rn.f32 	%f239, %f237, %f231, %f238;
	fma.rn.f32 	%f240, %f239, %f233, %f232;
	and.b32  	%r254, %r252, 2;
	setp.eq.s32 	%p88, %r254, 0;
	mov.f32 	%f241, 0f00000000;
	sub.f32 	%f242, %f241, %f240;
	selp.f32 	%f243, %f240, %f242, %p88;
	st.global.f32 	[%rd9+20], %f243;
	cvta.to.global.u64 	%rd106, %rd47;
	mul.wide.s32 	%rd107, %r1, 4;
	add.s64 	%rd108, %rd106, %rd107;
	ld.global.f32 	%f244, [%rd108];
	st.global.f32 	[%rd9+24], %f244;
	add.f32 	%f245, %f244, 0f41200000;
	div.rn.f32 	%f246, %f245, 0f42480000;
	st.global.f32 	[%rd9+28], %f246;
	cvta.to.global.u64 	%rd109, %rd125;
	add.s64 	%rd110, %rd109, %rd107;
	ld.global.f32 	%f247, [%rd110];
	st.global.f32 	[%rd9+32], %f247;
	cvta.to.global.u64 	%rd111, %rd51;
	mul.wide.s32 	%rd112, %r10, 4;
	add.s64 	%rd113, %rd111, %rd112;
	ld.global.f32 	%f248, [%rd113];
	st.global.f32 	[%rd9+36], %f248;
	setp.eq.s64 	%p89, %rd48, 0;
	@%p89 bra 	$L__BB3_84;
	cvta.to.global.u64 	%rd114, %rd48;
	add.s64 	%rd116, %rd114, %rd107;
	ld.global.f32 	%f249, [%rd116];
	st.global.f32 	[%rd9+40], %f249;
	mul.wide.s32 	%rd117, %r105, 4;
	add.s64 	%rd118, %rd116, %rd117;
	ld.global.f32 	%f250, [%rd118];
	st.global.f32 	[%rd9+44], %f250;
$L__BB3_84:
	ld.param.u64 	%rd124, [_Z17extractMLFeaturesPKfS0_S0_S0_PfiiS1_S1__param_1];
	cvta.to.global.u64 	%rd119, %rd124;
	add.s64 	%rd121, %rd119, %rd107;
	ld.global.f32 	%f251, [%rd121];
	add.s32 	%r255, %r106, -1;
	mul.wide.s32 	%rd122, %r255, 4;
	add.s64 	%rd123, %rd9, %rd122;
	st.global.f32 	[%rd123], %f251;
$L__BB3_85:
	ret;

}


// ===== COMPILED SASS (sm_100) =====

	.target	sm_100

	.elftype	@"ET_EXEC"


//--------------------- .note.nv.tkinfo           --------------------------
	.section	.note.nv.tkinfo,"",@"SHT_NOTE"
	.sectionflags	@"SHF_NOTE_NV_TKINFO"
	.tkinfo
        /*0018*/ 	.word	0x00000002
        /*0030*/ 	.string	""
        /*0030*/ 	.string	"ptxas"
        /*0030*/ 	.string	"Cuda compilation tools, release 13.0, V13.0.88"
        /*0030*/ 	.string	"Build cuda_13.0.r13.0/compiler.36424714_0"
        /*0030*/ 	.string	"-arch sm_100 -m 64 "



//--------------------- .note.nv.cuinfo           --------------------------
	.section	.note.nv.cuinfo,"",@"SHT_NOTE"
	.sectionflags	@"SHF_NOTE_NV_CUINFO"
        /*0018*/ 	.short	0x0002
        /*001a*/ 	.short	0x0064
        /*001c*/ 	.short	0x0082
	.zero		2


//--------------------- .nv.info                  --------------------------
	.section	.nv.info,"",@"SHT_CUDA_INFO"
	.align	4


	//----- nvinfo : EIATTR_REGCOUNT
	.align		4
        /*0000*/ 	.byte	0x04, 0x2f
        /*0002*/ 	.short	(.L_2 - .L_1)
	.align		4
.L_1:
        /*0004*/ 	.word	index@(_Z20preprocessEnergyDataPKfS0_PfS1_i)
        /*0008*/ 	.word	0x00000011


	//----- nvinfo : EIATTR_FRAME_SIZE
	.align		4
.L_2:
        /*000c*/ 	.byte	0x04, 0x11
        /*000e*/ 	.short	(.L_4 - .L_3)
	.align		4
.L_3:
        /*0010*/ 	.word	index@($__internal_3_$__cuda_sm3x_div_rn_noftz_f32_slowpath)
        /*0014*/ 	.word	0x00000000


	//----- nvinfo : EIATTR_FRAME_SIZE
	.align		4
.L_4:
        /*0018*/ 	.byte	0x04, 0x11
        /*001a*/ 	.short	(.L_6 - .L_5)
	.align		4
.L_5:
        /*001c*/ 	.word	index@(_Z20preprocessEnergyDataPKfS0_PfS1_i)
        /*0020*/ 	.word	0x00000000


	//----- nvinfo : EIATTR_REGCOUNT
	.align		4
.L_6:
        /*0024*/ 	.byte	0x04, 0x2f
        /*0026*/ 	.short	(.L_8 - .L_7)
	.align		4
.L_7:
        /*0028*/ 	.word	index@(_Z23calculateMovingAveragesPKfPfii)
        /*002c*/ 	.word	0x00000010


	//----- nvinfo : EIATTR_FRAME_SIZE
	.align		4
.L_8:
        /*0030*/ 	.byte	0x04, 0x11
        /*0032*/ 	.short	(.L_10 - .L_9)
	.align		4
.L_9:
        /*0034*/ 	.word	index@($__internal_2_$__cuda_sm3x_div_rn_noftz_f32_slowpath)
        /*0038*/ 	.word	0x00000000


	//----- nvinfo : EIATTR_FRAME_SIZE
	.align		4
.L_10:
        /*003c*/ 	.byte	0x04, 0x11
        /*003e*/ 	.short	(.L_12 - .L_11)
	.align		4
.L_11:
        /*0040*/ 	.word	index@(_Z23calculateMovingAveragesPKfPfii)
        /*0044*/ 	.word	0x00000000


	//----- nvinfo : EIATTR_REGCOUNT
	.align		4
.L_12:
        /*0048*/ 	.byte	0x04, 0x2f
        /*004a*/ 	.short	(.L_14 - .L_13)
	.align		4
.L_13:
        /*004c*/ 	.word	index@(_Z23calculateHourlyAveragesPKfS0_PfS1_i)
        /*0050*/ 	.word	0x0000000d


	//----- nvinfo : EIATTR_FRAME_SIZE
	.align		4
.L_14:
        /*0054*/ 	.byte	0x04, 0x11
        /*0056*/ 	.short	(.L_16 - .L_15)
	.align		4
.L_15:
        /*0058*/ 	.word	index@(_Z23calculateHourlyAveragesPKfS0_PfS1_i)
        /*005c*/ 	.word	0x00000000


	//----- nvinfo : EIATTR_REGCOUNT
	.align		4
.L_16:
        /*0060*/ 	.byte	0x04, 0x2f
        /*0062*/ 	.short	(.L_18 - .L_17)
	.align		4
.L_17:
        /*0064*/ 	.word	index@(_Z17extractMLFeaturesPKfS0_S0_S0_PfiiS1_S1_)
        /*0068*/ 	.word	0x0000001d


	//----- nvinfo : EIATTR_FRAME_SIZE
	.align		4
.L_18:
        /*006c*/ 	.byte	0x04, 0x11
        /*006e*/ 	.short	(.L_20 - .L_19)
	.align		4
.L_19:
        /*0070*/ 	.word	index@($__internal_1_$__cuda_sm3x_div_rn_noftz_f32_slowpath)
        /*0074*/ 	.word	0x00000020


	//----- nvinfo : EIATTR_FRAME_SIZE
	.align		4
.L_20:
        /*0078*/ 	.byte	0x04, 0x11
        /*007a*/ 	.short	(.L_22 - .L_21)
	.align		4
.L_21:
        /*007c*/ 	.word	index@($__internal_0_$__cuda_sm20_div_rn_f64_full)
        /*0080*/ 	.word	0x00000020


	//----- nvinfo : EIATTR_FRAME_SIZE
	.align		4
.L_22:
        /*0084*/ 	.byte	0x04, 0x11
        /*0086*/ 	.short	(.L_24 - .L_23)
	.align		4
.L_23:
        /*0088*/ 	.word	index@(_Z17extractMLFeaturesPKfS0_S0_S0_PfiiS1_S1_)
        /*008c*/ 	.word	0x00000020


	//----- nvinfo : EIATTR_MIN_STACK_SIZE
	.align		4
.L_24:
        /*0090*/ 	.byte	0x04, 0x12
        /*0092*/ 	.short	(.L_26 - .L_25)
	.align		4
.L_25:
        /*0094*/ 	.word	index@(_Z17extractMLFeaturesPKfS0_S0_S0_PfiiS1_S1_)
        /*0098*/ 	.word	0x00000020


	//----- nvinfo : EIATTR_MIN_STACK_SIZE
	.align		4
.L_26:
        /*009c*/ 	.byte	0x04, 0x12
        /*009e*/ 	.short	(.L_28 - .L_27)
	.align		4
.L_27:
        /*00a0*/ 	.word	index@(_Z23calculateHourlyAveragesPKfS0_PfS1_i)
        /*00a4*/ 	.word	0x00000000


	//----- nvinfo : EIATTR_MIN_STACK_SIZE
	.align		4
.L_28:
        /*00a8*/ 	.byte	0x04, 0x12
        /*00aa*/ 	.short	(.L_30 - .L_29)
	.align		4
.L_29:
        /*00ac*/ 	.word	index@(_Z23calculateMovingAveragesPKfPfii)
        /*00b0*/ 	.word	0x00000000


	//----- nvinfo : EIATTR_MIN_STACK_SIZE
	.align		4
.L_30:
        /*00b4*/ 	.byte	0x04, 0x12
        /*00b6*/ 	.short	(.L_32 - .L_31)
	.align		4
.L_31:
        /*00b8*/ 	.word	index@(_Z20preprocessEnergyDataPKfS0_PfS1_i)
        /*00bc*/ 	.word	0x00000000
.L_32:


//--------------------- .nv.compat                --------------------------
	.section	.nv.compat,"",@"SHT_CUDA_COMPAT_INFO"
	.align	4
        /*0000*/ 	.byte	0x02, 0x09, 0x00, 0x00, 0x02, 0x02, 0x01, 0x00, 0x02, 0x05, 0x05, 0x00, 0x03, 0x07, 0x01, 0x01
        /*0010*/ 	.byte	0x02, 0x03, 0x00, 0x00, 0x02, 0x06, 0x01, 0x00, 0x04, 0x0b, 0x08, 0x00, 0x01, 0x00, 0x00, 0x00
        /*0020*/ 	.byte	0x00, 0x00, 0x00, 0x00


//--------------------- .nv.info._Z17extractMLFeaturesPKfS0_S0_S0_PfiiS1_S1_ --------------------------
	.section	.nv.info._Z17extractMLFeaturesPKfS0_S0_S0_PfiiS1_S1_,"",@"SHT_CUDA_INFO"
	.sectionflags	@""
	.align	4


	//----- nvinfo : EIATTR_CUDA_API_VERSION
	.align		4
        /*0000*/ 	.byte	0x04, 0x37
        /*0002*/ 	.short	(.L_34 - .L_33)
.L_33:
        /*0004*/ 	.word	0x00000082


	//----- nvinfo : EIATTR_KPARAM_INFO
	.align		4
.L_34:
        /*0008*/ 	.byte	0x04, 0x17
        /*000a*/ 	.short	(.L_36 - .L_35)
.L_35:
        /*000c*/ 	.word	0x00000000
        /*0010*/ 	.short	0x0008
        /*0012*/ 	.short	0x0038
        /*0014*/ 	.byte	0x00, 0xf5, 0x21, 0x00


	//----- nvinfo : EIATTR_KPARAM_INFO
	.align		4
.L_36:
        /*0018*/ 	.byte	0x04, 0x17
        /*001a*/ 	.short	(.L_38 - .L_37)
.L_37:
        /*001c*/ 	.word	0x00000000
        /*0020*/ 	.short	0x0007
        /*0022*/ 	.short	0x0030
        /*0024*/ 	.byte	0x00, 0xf5, 0x21, 0x00


	//----- nvinfo : EIATTR_KPARAM_INFO
	.align		4
.L_38:
        /*0028*/ 	.byte	0x04, 0x17
        /*002a*/ 	.short	(.L_40 - .L_39)
.L_39:
        /*002c*/ 	.word	0x00000000
        /*0030*/ 	.short	0x0006
        /*0032*/ 	.short	0x002c
        /*0034*/ 	.byte	0x00, 0xf0, 0x11, 0x00


	//----- nvinfo : EIATTR_KPARAM_INFO
	.align		4
.L_40:
        /*0038*/ 	.byte	0x04, 0x17
        /*003a*/ 	.short	(.L_42 - .L_41)
.L_41:
        /*003c*/ 	.word	0x00000000
        /*0040*/ 	.short	0x0005
        /*0042*/ 	.short	0x0028
        /*0044*/ 	.byte	0x00, 0xf0, 0x11, 0x00


	//----- nvinfo : EIATTR_KPARAM_INFO
	.align		4
.L_42:
        /*0048*/ 	.byte	0x04, 0x17
        /*004a*/ 	.short	(.L_44 - .L_43)
.L_43:
        /*004c*/ 	.word	0x00000000
        /*0050*/ 	.short	0x0004
        /*0052*/ 	.short	0x0020
        /*0054*/ 	.byte	0x00, 0xf5, 0x21, 0x00


	//----- nvinfo : EIATTR_KPARAM_INFO
	.align		4
.L_44:
        /*0058*/ 	.byte	0x04, 0x17
        /*005a*/ 	.short	(.L_46 - .L_45)
.L_45:
        /*005c*/ 	.word	0x00000000
        /*0060*/ 	.short	0x0003
        /*0062*/ 	.short	0x0018
        /*0064*/ 	.byte	0x00, 0xf5, 0x21, 0x00


	//----- nvinfo : EIATTR_KPARAM_INFO
	.align		4
.L_46:
        /*0068*/ 	.byte	0x04, 0x17
        /*006a*/ 	.short	(.L_48 - .L_47)
.L_47:
        /*006c*/ 	.word	0x00000000
        /*0070*/ 	.short	0x0002
        /*0072*/ 	.short	0x0010
        /*0074*/ 	.byte	0x00, 0xf5, 0x21, 0x00


	//----- nvinfo : EIATTR_KPARAM_INFO
	.align		4
.L_48:
        /*0078*/ 	.byte	0x04, 0x17
        /*007a*/ 	.short	(.L_50 - .L_49)
.L_49:
        /*007c*/ 	.word	0x00000000
        /*0080*/ 	.short	0x0001
        /*0082*/ 	.short	0x0008
        /*0084*/ 	.byte	0x00, 0xf5, 0x21, 0x00


	//----- nvinfo : EIATTR_KPARAM_INFO
	.align		4
.L_50:
        /*0088*/ 	.byte	0x04, 0x17
        /*008a*/ 	.short	(.L_52 - .L_51)
.L_51:
        /*008c*/ 	.word	0x00000000
        /*0090*/ 	.short	0x0000
        /*0092*/ 	.short	0x0000
        /*0094*/ 	.byte	0x00, 0xf5, 0x21, 0x00


	//----- nvinfo : EIATTR_SPARSE_MMA_MASK
	.align		4
.L_52:
        /*0098*/ 	.byte	0x03, 0x50
        /*009a*/ 	.short	0x0000


	//----- nvinfo : EIATTR_MAXREG_COUNT
	.align		4
        /*009c*/ 	.byte	0x03, 0x1b
        /*009e*/ 	.short	0x00ff


	//----- nvinfo : EIATTR_MERCURY_ISA_VERSION
	.align		4
        /*00a0*/ 	.byte	0x03, 0x5f
        /*00a2*/ 	.short	0x0101


	//----- nvinfo : EIATTR_VRC_CTA_INIT_COUNT
	.align		4
        /*00a4*/ 	.byte	0x02, 0x4a
	.zero		1
	.zero		1


	//----- nvinfo : EIATTR_EXIT_INSTR_OFFSETS
	.align		4
        /*00a8*/ 	.byte	0x04, 0x1c
        /*00aa*/ 	.short	(.L_54 - .L_53)


	//   ....[0]....
.L_53:
        /*00ac*/ 	.word	0x00000080


	//   ....[1]....
        /*00b0*/ 	.word	0x00003520


	//----- nvinfo : EIATTR_CRS_STACK_SIZE
	.align		4
.L_54:
        /*00b4*/ 	.byte	0x04, 0x1e
        /*00b6*/ 	.short	(.L_56 - .L_55)
.L_55:
        /*00b8*/ 	.word	0x00000000


	//----- nvinfo : EIATTR_CBANK_PARAM_SIZE
	.align		4
.L_56:
        /*00bc*/ 	.byte	0x03, 0x19
        /*00be*/ 	.short	0x0040


	//----- nvinfo : EIATTR_PARAM_CBANK
	.align		4
        /*00c0*/ 	.byte	0x04, 0x0a
        /*00c2*/ 	.short	(.L_58 - .L_57)
	.align		4
.L_57:
        /*00c4*/ 	.word	index@(.nv.constant0._Z17extractMLFeaturesPKfS0_S0_S0_PfiiS1_S1_)
        /*00c8*/ 	.short	0x0380
        /*00ca*/ 	.short	0x0040


	//----- nvinfo : EIATTR_SW_WAR
	.align		4
.L_58:
        /*00cc*/ 	.byte	0x04, 0x36
        /*00ce*/ 	.short	(.L_60 - .L_59)
.L_59:
        /*00d0*/ 	.word	0x00000008
.L_60:


//--------------------- .nv.info._Z23calculateHourlyAveragesPKfS0_PfS1_i --------------------------
	.section	.nv.info._Z23calculateHourlyAveragesPKfS0_PfS1_i,"",@"SHT_CUDA_INFO"
	.sectionflags	@""
	.align	4


	//----- nvinfo : EIATTR_CUDA_API_VERSION
	.align		4
        /*0000*/ 	.byte	0x04, 0x37
        /*0002*/ 	.short	(.L_62 - .L_61)
.L_61:
        /*0004*/ 	.word	0x00000082


	//----- nvinfo : EIATTR_KPARAM_INFO
	.align		4
.L_62:
        /*0008*/ 	.byte	0x04, 0x17
        /*000a*/ 	.short	(.L_64 - .L_63)
.L_63:
        /*000c*/ 	.word	0x00000000
        /*0010*/ 	.short	0x0004
        /*0012*/ 	.short	0x0020
        /*0014*/ 	.byte	0x00, 0xf0, 0x11, 0x00


	//----- nvinfo : EIATTR_KPARAM_INFO
	.align		4
.L_64:
        /*0018*/ 	.byte	0x04, 0x17
        /*001a*/ 	.short	(.L_66 - .L_65)
.L_65:
        /*001c*/ 	.word	0x00000000
        /*0020*/ 	.short	0x0003
        /*0022*/ 	.short	0x0018
        /*0024*/ 	.byte	0x00, 0xf5, 0x21, 0x00


	//----- nvinfo : EIATTR_KPARAM_INFO
	.align		4
.L_66:
        /*0028*/ 	.byte	0x04, 0x17
        /*002a*/ 	.short	(.L_68 - .L_67)
.L_67:
        /*002c*/ 	.word	0x00000000
        /*0030*/ 	.short	0x0002
        /*0032*/ 	.short	0x0010
        /*0034*/ 	.byte	0x00, 0xf5, 0x21, 0x00


	//----- nvinfo : EIATTR_KPARAM_INFO
	.align		4
.L_68:
        /*0038*/ 	.byte	0x04, 0x17
        /*003a*/ 	.short	(.L_70 - .L_69)
.L_69:
        /*003c*/ 	.word	0x00000000
        /*0040*/ 	.short	0x0001
        /*0042*/ 	.short	0x0008
        /*0044*/ 	.byte	0x00, 0xf5, 0x21, 0x00


	//----- nvinfo : EIATTR_KPARAM_INFO
	.align		4
.L_70:
        /*0048*/ 	.byte	0x04, 0x17
        /*004a*/ 	.short	(.L_72 - .L_71)
.L_71:
        /*004c*/ 	.word	0x00000000
        /*0050*/ 	.short	0x0000
        /*0052*/ 	.short	0x0000
        /*0054*/ 	.byte	0x00, 0xf5, 0x21, 0x00


	//----- nvinfo : EIATTR_SPARSE_MMA_MASK
	.align		4
.L_72:
        /*0058*/ 	.byte	0x03, 0x50
        /*005a*/ 	.short	0x0000


	//----- nvinfo : EIATTR_MAXREG_COUNT
	.align		4
        /*005c*/ 	.byte	0x03, 0x1b
        /*005e*/ 	.short	0x00ff


	//----- nvinfo : EIATTR_NUM_BARRIERS
	.align		4
        /*0060*/ 	.byte	0x02, 0x4c
        /*0062*/ 	.byte	0x01
	.zero		1


	//----- nvinfo : EIATTR_MERCURY_ISA_VERSION
	.align		4
        /*0064*/ 	.byte	0x03, 0x5f
        /*0066*/ 	.short	0x0101


	//----- nvinfo : EIATTR_VRC_CTA_INIT_COUNT
	.align		4
        /*0068*/ 	.byte	0x02, 0x4a
	.zero		1
	.zero		1


	//----- nvinfo : EIATTR_EXIT_INSTR_OFFSETS
	.align		4
        /*006c*/ 	.byte	0x04, 0x1c
        /*006e*/ 	.short	(.L_74 - .L_73)


	//   ....[0]....
.L_73:
        /*0070*/ 	.word	0x00000610


	//   ....[1]....
        /*0074*/ 	.word	0x000006a0


	//----- nvinfo : EIATTR_CRS_STACK_SIZE
	.align		4
.L_74:
        /*0078*/ 	.byte	0x04, 0x1e
        /*007a*/ 	.short	(.L_76 - .L_75)
.L_75:
        /*007c*/ 	.word	0x00000000


	//----- nvinfo : EIATTR_CBANK_PARAM_SIZE
	.align		4
.L_76:
        /*0080*/ 	.byte	0x03, 0x19
        /*0082*/ 	.short	0x0024


	//----- nvinfo : EIATTR_PARAM_CBANK
	.align		4
        /*0084*/ 	.byte	0x04, 0x0a
        /*0086*/ 	.short	(.L_78 - .L_77)
	.align		4
.L_77:
        /*0088*/ 	.word	index@(.nv.constant0._Z23calculateHourlyAveragesPKfS0_PfS1_i)
        /*008c*/ 	.short	0x0380
        /*008e*/ 	.short	0x0024


	//----- nvinfo : EIATTR_SW_WAR
	.align		4
.L_78:
        /*0090*/ 	.byte	0x04, 0x36
        /*0092*/ 	.short	(.L_80 - .L_79)
.L_79:
        /*0094*/ 	.word	0x00000008
.L_80:


//--------------------- .nv.info._Z23calculateMovingAveragesPKfPfii --------------------------
	.section	.nv.info._Z23calculateMovingAveragesPKfPfii,"",@"SHT_CUDA_INFO"
	.sectionflags	@""
	.align	4


	//----- nvinfo : EIATTR_CUDA_API_VERSION
	.align		4
        /*0000*/ 	.byte	0x04, 0x37
        /*0002*/ 	.short	(.L_82 - .L_81)
.L_81:
        /*0004*/ 	.word	0x00000082


	//----- nvinfo : EIATTR_KPARAM_INFO
	.align		4
.L_82:
        /*0008*/ 	.byte	0x04, 0x17
        /*000a*/ 	.short	(.L_84 - .L_83)
.L_83:
        /*000c*/ 	.word	0x00000000
        /*0010*/ 	.short	0x0003
        /*0012*/ 	.short	0x0014
        /*0014*/ 	.byte	0x00, 0xf0, 0x11, 0x00


	//----- nvinfo : EIATTR_KPARAM_INFO
	.align		4
.L_84:
        /*0018*/ 	.byte	0x04, 0x17
        /*001a*/ 	.short	(.L_86 - .L_85)
.L_85:
        /*001c*/ 	.word	0x00000000
        /*0020*/ 	.short	0x0002
        /*0022*/ 	.short	0x0010
        /*0024*/ 	.byte	0x00, 0xf0, 0x11, 0x00


	//----- nvinfo : EIATTR_KPARAM_INFO
	.align		4
.L_86:
        /*0028*/ 	.byte	0x04, 0x17
        /*002a*/ 	.short	(.L_88 - .L_87)
.L_87:
        /*002c*/ 	.word	0x00000000
        /*0030*/ 	.short	0x0001
        /*0032*/ 	.short	0x0008
        /*0034*/ 	.byte	0x00, 0xf5, 0x21, 0x00


	//----- nvinfo : EIATTR_KPARAM_INFO
	.align		4
.L_88:
        /*0038*/ 	.byte	0x04, 0x17
        /*003a*/ 	.short	(.L_90 - .L_89)
.L_89:
        /*003c*/ 	.word	0x00000000
        /*0040*/ 	.short	0x0000
        /*0042*/ 	.short	0x0000
        /*0044*/ 	.byte	0x00, 0xf5, 0x21, 0x00


	//----- nvinfo : EIATTR_SPARSE_MMA_MASK
	.align		4
.L_90:
        /*0048*/ 	.byte	0x03, 0x50
        /*004a*/ 	.short	0x0000


	//----- nvinfo : EIATTR_MAXREG_COUNT
	.align		4
        /*004c*/ 	.byte	0x03, 0x1b
        /*004e*/ 	.short	0x00ff


	//----- nvinfo : EIATTR_NUM_BARRIERS
	.align		4
        /*0050*/ 	.byte	0x02, 0x4c
        /*0052*/ 	.byte	0x01
	.zero		1


	//----- nvinfo : EIATTR_MERCURY_ISA_VERSION
	.align		4
        /*0054*/ 	.byte	0x03, 0x5f
        /*0056*/ 	.short	0x0101


	//----- nvinfo : EIATTR_VRC_CTA_INIT_COUNT
	.align		4
        /*0058*/ 	.byte	0x02, 0x4a
	.zero		1
	.zero		1


	//----- nvinfo : EIATTR_EXIT_INSTR_OFFSETS
	.align		4
        /*005c*/ 	.byte	0x04, 0x1c
        /*005e*/ 	.short	(.L_92 - .L_91)


	//   ....[0]....
.L_91:
        /*0060*/ 	.word	0x000001d0


	//   ....[1]....
        /*0064*/ 	.word	0x00000b40


	//   ....[2]....
        /*0068*/ 	.word	0x00000b90


	//----- nvinfo : EIATTR_CRS_STACK_SIZE
	.align		4
.L_92:
        /*006c*/ 	.byte	0x04, 0x1e
        /*006e*/ 	.short	(.L_94 - .L_93)
.L_93:
        /*0070*/ 	.word	0x00000000


	//----- nvinfo : EIATTR_CBANK_PARAM_SIZE
	.align		4
.L_94:
        /*0074*/ 	.byte	0x03, 0x19
        /*0076*/ 	.short	0x0018


	//----- nvinfo : EIATTR_PARAM_CBANK
	.align		4
        /*0078*/ 	.byte	0x04, 0x0a
        /*007a*/ 	.short	(.L_96 - .L_95)
	.align		4
.L_95:
        /*007c*/ 	.word	index@(.nv.constant0._Z23calculateMovingAveragesPKfPfii)
        /*0080*/ 	.short	0x0380
        /*0082*/ 	.short	0x0018


	//----- nvinfo : EIATTR_SW_WAR
	.align		4
.L_96:
        /*0084*/ 	.byte	0x04, 0x36
        /*0086*/ 	.short	(.L_98 - .L_97)
.L_97:
        /*0088*/ 	.word	0x00000008
.L_98:


//--------------------- .nv.info._Z20preprocessEnergyDataPKfS0_PfS1_i --------------------------
	.section	.nv.info._Z20preprocessEnergyDataPKfS0_PfS1_i,"",@"SHT_CUDA_INFO"
	.sectionflags	@""
	.align	4


	//----- nvinfo : EIATTR_CUDA_API_VERSION
	.align		4
        /*0000*/ 	.byte	0x04, 0x37
        /*0002*/ 	.short	(.L_100 - .L_99)
.L_99:
        /*0004*/ 	.word	0x00000082


	//----- nvinfo : EIATTR_KPARAM_INFO
	.align		4
.L_100:
        /*0008*/ 	.byte	0x04, 0x17
        /*000a*/ 	.short	(.L_102 - .L_101)
.L_101:
        /*000c*/ 	.word	0x00000000
        /*0010*/ 	.short	0x0004
        /*0012*/ 	.short	0x0020
        /*0014*/ 	.byte	0x00, 0xf0, 0x11, 0x00


	//----- nvinfo : EIATTR_KPARAM_INFO
	.align		4
.L_102:
        /*0018*/ 	.byte	0x04, 0x17
        /*001a*/ 	.short	(.L_104 - .L_103)
.L_103:
        /*001c*/ 	.word	0x00000000
        /*0020*/ 	.short	0x0003
        /*0022*/ 	.short	0x0018
        /*0024*/ 	.byte	0x00, 0xf5, 0x21, 0x00


	//----- nvinfo : EIATTR_KPARAM_INFO
	.align		4
.L_104:
        /*0028*/ 	.byte	0x04, 0x17
        /*002a*/ 	.short	(.L_106 - .L_105)
.L_105:
        /*002c*/ 	.word	0x00000000
        /*0030*/ 	.short	0x0002
        /*0032*/ 	.short	0x0010
        /*0034*/ 	.byte	0x00, 0xf5, 0x21, 0x00


	//----- nvinfo : EIATTR_KPARAM_INFO
	.align		4
.L_106:
        /*0038*/ 	.byte	0x04, 0x17
        /*003a*/ 	.short	(.L_108 - .L_107)
.L_107:
        /*003c*/ 	.word	0x00000000
        /*0040*/ 	.short	0x0001
        /*0042*/ 	.short	0x0008
        /*0044*/ 	.byte	0x00, 0xf5, 0x21, 0x00


	//----- nvinfo : EIATTR_KPARAM_INFO
	.align		4
.L_108:
        /*0048*/ 	.byte	0x04, 0x17
        /*004a*/ 	.short	(.L_110 - .L_109)
.L_109:
        /*004c*/ 	.word	0x00000000
        /*0050*/ 	.short	0x0000
        /*0052*/ 	.short	0x0000
        /*0054*/ 	.byte	0x00, 0xf5, 0x21, 0x00


	//----- nvinfo : EIATTR_SPARSE_MMA_MASK
	.align		4
.L_110:
        /*0058*/ 	.byte	0x03, 0x50
        /*005a*/ 	.short	0x0000


	//----- nvinfo : EIATTR_MAXREG_COUNT
	.align		4
        /*005c*/ 	.byte	0x03, 0x1b
        /*005e*/ 	.short	0x00ff


	//----- nvinfo : EIATTR_MERCURY_ISA_VERSION
	.align		4
        /*0060*/ 	.byte	0x03, 0x5f
        /*0062*/ 	.short	0x0101


	//----- nvinfo : EIATTR_VRC_CTA_INIT_COUNT
	.align		4
        /*0064*/ 	.byte	0x02, 0x4a
	.zero		1
	.zero		1


	//----- nvinfo : EIATTR_EXIT_INSTR_OFFSETS
	.align		4
        /*0068*/ 	.byte	0x04, 0x1c
        /*006a*/ 	.short	(.L_112 - .L_111)


	//   ....[0]....
.L_111:
        /*006c*/ 	.word	0x00000070


	//   ....[1]....
        /*0070*/ 	.word	0x000007f0


	//----- nvinfo : EIATTR_CRS_STACK_SIZE
	.align		4
.L_112:
        /*0074*/ 	.byte	0x04, 0x1e
        /*0076*/ 	.short	(.L_114 - .L_113)
.L_113:
        /*0078*/ 	.word	0x00000000


	//----- nvinfo : EIATTR_CBANK_PARAM_SIZE
	.align		4
.L_114:
        /*007c*/ 	.byte	0x03, 0x19
        /*007e*/ 	.short	0x0024


	//----- nvinfo : EIATTR_PARAM_CBANK
	.align		4
        /*0080*/ 	.byte	0x04, 0x0a
        /*0082*/ 	.short	(.L_116 - .L_115)
	.align		4
.L_115:
        /*0084*/ 	.word	index@(.nv.constant0._Z20preprocessEnergyDataPKfS0_PfS1_i)
        /*0088*/ 	.short	0x0380
        /*008a*/ 	.short	0x0024


	//----- nvinfo : EIATTR_SW_WAR
	.align		4
.L_116:
        /*008c*/ 	.byte	0x04, 0x36
        /*008e*/ 	.short	(.L_118 - .L_117)
.L_117:
        /*0090*/ 	.word	0x00000008
.L_118:


//--------------------- .nv.callgraph             --------------------------
	.section	.nv.callgraph,"",@"SHT_CUDA_CALLGRAPH"
	.align	4
	.sectionentsize	8
	.align		4
        /*0000*/ 	.word	0x00000000
	.align		4
        /*0004*/ 	.word	0xffffffff
	.align		4
        /*0008*/ 	.word	0x00000000
	.align		4
        /*000c*/ 	.word	0xfffffffe
	.align		4
        /*0010*/ 	.word	0x00000000
	.align		4
        /*0014*/ 	.word	0xfffffffd
	.align		4
        /*0018*/ 	.word	0x00000000
	.align		4
        /*001c*/ 	.word	0xfffffffc


//--------------------- .nv.constant4             --------------------------
	.section	.nv.constant4,"a",@progbits
	.align	8
	.align		8
.nv.constant4:
        /*0000*/ 	.dword	__cudart_i2opi_f


//--------------------- .text._Z17extractMLFeaturesPKfS0_S0_S0_PfiiS1_S1_ --------------------------
	.section	.text._Z17extractMLFeaturesPKfS0_S0_S0_PfiiS1_S1_,"ax",@progbits
	.align	128
        .global         _Z17extractMLFeaturesPKfS0_S0_S0_PfiiS1_S1_
        .type           _Z17extractMLFeaturesPKfS0_S0_S0_PfiiS1_S1_,@function
        .size           _Z17extractMLFeaturesPKfS0_S0_S0_PfiiS1_S1_,(.L_x_148 - _Z17extractMLFeaturesPKfS0_S0_S0_PfiiS1_S1_)
        .other          _Z17extractMLFeaturesPKfS0_S0_S0_PfiiS1_S1_,@"STO_CUDA_ENTRY STV_DEFAULT"
_Z17extractMLFeaturesPKfS0_S0_S0_PfiiS1_S1_:
.text._Z17extractMLFeaturesPKfS0_S0_S0_PfiiS1_S1_:
[----:B------:R-:W0:Y:S01]  /*0000*/  LDC R1, c[0x0][0x37c] ;  /* 0x0000df00ff017b82 */ /* 0x000e220000000800 */
[----:B------:R-:W1:Y:S01]  /*0010*/  S2R R8, SR_CTAID.X ;  /* 0x0000000000087919 */ /* 0x000e620000002500 */
[----:B------:R-:W1:Y:S01]  /*0020*/  LDCU UR4, c[0x0][0x360] ;  /* 0x00006c00ff0477ac */ /* 0x000e620008000800 */
[----:B0-----:R-:W-:Y:S01]  /*0030*/  VIADD R1, R1, 0xffffffe0 ;  /* 0xffffffe001017836 */ /* 0x001fe20000000000 */
[----:B------:R-:W1:Y:S01]  /*0040*/  S2R R3, SR_TID.X ;  /* 0x0000000000037919 */ /* 0x000e620000002100 */
[----:B------:R-:W0:Y:S01]  /*0050*/  LDCU UR5, c[0x0][0x3a8] ;  /* 0x00007500ff0577ac */ /* 0x000e220008000800 */
[----:B-1----:R-:W-:-:S05]  /*0060*/  IMAD R8, R8, UR4, R3 ;  /* 0x0000000408087c24 */ /* 0x002fca000f8e0203 */
[----:B0-----:R-:W-:-:S13]  /*0070*/  ISETP.GE.AND P0, PT, R8, UR5, PT ;  /* 0x0000000508007c0c */ /* 0x001fda000bf06270 */
[----:B------:R-:W-:Y:S05]  /*0080*/  @P0 EXIT ;  /* 0x000000000000094d */ /* 0x000fea0003800000 */
[----:B------:R-:W0:Y:S01]  /*0090*/  LDC.64 R2, c[0x0][0x380] ;  /* 0x0000e000ff027b82 */ /* 0x000e220000000a00 */
[----:B------:R-:W1:Y:S01]  /*00a0*/  LDCU.64 UR8, c[0x0][0x358] ;  /* 0x00006b00ff0877ac */ /* 0x000e620008000a00 */
[----:B0-----:R-:W-:-:S05]  /*00b0*/  IMAD.WIDE R2, R8, 0x4, R2 ;  /* 0x0000000408027825 */ /* 0x001fca00078e0202 */
[----:B-1----:R-:W2:Y:S01]  /*00c0*/  LDG.E R0, desc[UR8][R2.64] ;  /* 0x0000000802007981 */ /* 0x002ea2000c1e1900 */
[----:B------:R-:W-:Y:S01]  /*00d0*/  BSSY.RECONVERGENT B0, `(.L_x_0) ;  /* 0x0000037000007945 */ /* 0x000fe20003800200 */
[C---:B--2---:R-:W-:Y:S01]  /*00e0*/  FSETP.GEU.AND P0, PT, |R0|.reuse, 24, PT ;  /* 0x41c000000000780b */ /* 0x044fe20003f0e200 */
[----:B------:R-:W-:-:S12]  /*00f0*/  FADD R5, |R0|, -RZ ;  /* 0x800000ff00057221 */ /* 0x000fd80000000200 */
[----:B------:R-:W-:Y:S05]  /*0100*/  @!P0 BRA `(.L_x_1) ;  /* 0x0000000000cc8947 */ /* 0x000fea0003800000 */
[----:B------:R-:W-:-:S13]  /*0110*/  FSETP.GTU.AND P0, PT, R5, 201326592, PT ;  /* 0x4d4000000500780b */ /* 0x000fda0003f0c000 */
[----:B------:R-:W-:Y:S05]  /*0120*/  @P0 BRA `(.L_x_2) ;  /* 0x00000000005c0947 */ /* 0x000fea0003800000 */
[----:B------:R-:W-:Y:S01]  /*0130*/  FMUL R2, R5, 0.041666667908430099487 ;  /* 0x3d2aaaab05027820 */ /* 0x000fe20000400000 */
[----:B------:R-:W-:Y:S05]  /*0140*/  BSSY.RECONVERGENT B1, `(.L_x_3) ;  /* 0x0000013000017945 */ /* 0x000fea0003800200 */
[----:B------:R-:W0:Y:S02]  /*0150*/  FRND.TRUNC R2, R2 ;  /* 0x0000000200027307 */ /* 0x000e24000020d000 */
[----:B0-----:R-:W-:-:S05]  /*0160*/  FFMA R4, R2, -24, R5 ;  /* 0xc1c0000002047823 */ /* 0x001fca0000000005 */
[----:B------:R-:W-:-:S13]  /*0170*/  ISETP.GE.U32.AND P0, PT, R4, 0x41c00000, PT ;  /* 0x41c000000400780c */ /* 0x000fda0003f06070 */
[----:B------:R-:W-:Y:S05]  /*0180*/  @!P0 BRA `(.L_x_4) ;  /* 0x0000000000388947 */ /* 0x000fea0003800000 */
[----:B------:R-:W-:-:S04]  /*0190*/  ISETP.GE.U32.AND P0, PT, R4, -0x7fffffff, PT ;  /* 0x800000010400780c */ /* 0x000fc80003f06070 */
[----:B------:R-:W-:-:S09]  /*01a0*/  FSETP.GEU.OR P1, PT, R4, -24, !P0 ;  /* 0xc1c000000400780b */ /* 0x000fd2000472e400 */
[----:B------:R-:W-:-:S04]  /*01b0*/  @P0 FADD R3, R2, -1 ;  /* 0xbf80000002030421 */ /* 0x000fc80000000000 */
[----:B------:R-:W-:-:S04]  /*01c0*/  @!P1 FADD R3, R3, -1 ;  /* 0xbf80000003039421 */ /* 0x000fc80000000000 */
[----:B------:R-:W-:Y:S01]  /*01d0*/  @P0 IMAD.MOV.U32 R2, RZ, RZ, R3 ;  /* 0x000000ffff020224 */ /* 0x000fe200078e0003 */
[----:B------:R-:W-:Y:S06]  /*01e0*/  @P0 BRA `(.L_x_4) ;  /* 0x0000000000200947 */ /* 0x000fec0003800000 */
[----:B------:R-:W-:Y:S01]  /*01f0*/  FSETP.GE.AND P0, PT, R4, 48, PT ;  /* 0x424000000400780b */ /* 0x000fe20003f06000 */
[----:B------:R-:W-:-:S12]  /*0200*/  FADD R2, R2, 1 ;  /* 0x3f80000002027421 */ /* 0x000fd80000000000 */
[----:B------:R-:W-:-:S04]  /*0210*/  @P0 IMAD.MOV.U32 R3, RZ, RZ, 0x41c00000 ;  /* 0x41c00000ff030424 */ /* 0x000fc800078e00ff */
[----:B------:R-:W-:-:S05]  /*0220*/  @P0 FFMA R3, R3, -3, R4 ;  /* 0xc040000003030823 */ /* 0x000fca0000000004 */
[----:B------:R-:W-:Y:S01]  /*0230*/  FSETP.GE.AND P1, PT, R3, RZ, P0 ;  /* 0x000000ff0300720b */ /* 0x000fe20000726000 */
[----:B------:R-:W-:-:S12]  /*0240*/  @P0 FADD R3, R2, 1 ;  /* 0x3f80000002030421 */ /* 0x000fd80000000000 */
[----:B------:R-:W-:-:S04]  /*0250*/  @P1 FADD R3, R3, 1 ;  /* 0x3f80000003031421 */ /* 0x000fc80000000000 */
[----:B------:R-:W-:-:S07]  /*0260*/  @P0 IMAD.MOV.U32 R2, RZ, RZ, R3 ;  /* 0x000000ffff020224 */ /* 0x000fce00078e0003 */
.L_x_4:
[----:B------:R-:W-:Y:S05]  /*0270*/  BSYNC.RECONVERGENT B1 ;  /* 0x0000000000017941 */ /* 0x000fea0003800200 */
.L_x_3:
[----:B------:R-:W-:Y:S01]  /*0280*/  FFMA R5, R2, -24, R5 ;  /* 0xc1c0000002057823 */ /* 0x000fe20000000005 */
[----:B------:R-:W-:Y:S06]  /*0290*/  BRA `(.L_x_1) ;  /* 0x0000000000687947 */ /* 0x000fec0003800000 */
.L_x_2:
[C---:B------:R-:W-:Y:S01]  /*02a0*/  LOP3.LUT R2, R5.reuse, 0xff800000, RZ, 0xc0, !PT ;  /* 0xff80000005027812 */ /* 0x040fe200078ec0ff */
[----:B------:R-:W-:Y:S01]  /*02b0*/  IMAD.MOV.U32 R7, RZ, RZ, 0x7fffffff ;  /* 0x7fffffffff077424 */ /* 0x000fe200078e00ff */
[C---:B------:R-:W-:Y:S01]  /*02c0*/  ISETP.GT.U32.AND P0, PT, R5.reuse, 0x7f7fffff, PT ;  /* 0x7f7fffff0500780c */ /* 0x040fe20003f04070 */
[----:B------:R-:W-:Y:S02]  /*02d0*/  BSSY.RECONVERGENT B1, `(.L_x_5) ;  /* 0x0000014000017945 */ /* 0x000fe40003800200 */
[----:B------:R-:W-:Y:S01]  /*02e0*/  VIADD R3, R2, 0xbe800000 ;  /* 0xbe80000002037836 */ /* 0x000fe20000000000 */
[----:B------:R-:W-:Y:S02]  /*02f0*/  LOP3.LUT R2, R5, 0x7fffff, RZ, 0xc0, !PT ;  /* 0x007fffff05027812 */ /* 0x000fe400078ec0ff */
[----:B------:R-:W-:Y:S02]  /*0300*/  FSEL R7, R7, 134217728, P0 ;  /* 0x4d00000007077808 */ /* 0x000fe40000000000 */
[----:B------:R-:W-:-:S02]  /*0310*/  ISETP.NE.AND P1, PT, R3, RZ, PT ;  /* 0x000000ff0300720c */ /* 0x000fc40003f25270 */
[----:B------:R-:W-:-:S11]  /*0320*/  LOP3.LUT R2, R2, 0x3f800000, RZ, 0xfc, !PT ;  /* 0x3f80000002027812 */ /* 0x000fd600078efcff */
[----:B------:R-:W-:Y:S05]  /*0330*/  @!P1 BRA `(.L_x_6) ;  /* 0x0000000000349947 */ /* 0x000fea0003800000 */
.L_x_7:
[----:B------:R-:W-:-:S05]  /*0340*/  VIMNMX.U32 R4, PT, PT, R3, 0xb800000, PT ;  /* 0x0b80000003047848 */ /* 0x000fca0003fe0000 */
[----:B------:R-:W-:Y:S02]  /*0350*/  IMAD.IADD R2, R4, 0x1, R2 ;  /* 0x0000000104027824 */ /* 0x000fe400078e0202 */
[----:B------:R-:W-:Y:S02]  /*0360*/  IMAD.IADD R3, R3, 0x1, -R4 ;  /* 0x0000000103037824 */ /* 0x000fe400078e0a04 */
[----:B------:R-:W-:-:S03]  /*0370*/  FMUL R5, R2, 0.6666666865348815918 ;  /* 0x3f2aaaab02057820 */ /* 0x000fc60000400000 */
[----:B------:R-:W-:Y:S01]  /*0380*/  ISETP.NE.AND P1, PT, R3, RZ, PT ;  /* 0x000000ff0300720c */ /* 0x000fe20003f25270 */
[----:B------:R-:W-:-:S04]  /*0390*/  FFMA R6, R5, -1.5, R2 ;  /* 0xbfc0000005067823 */ /* 0x000fc80000000002 */
[----:B------:R-:W-:-:S04]  /*03a0*/  FFMA R5, R6, 0.6666666865348815918, R5 ;  /* 0x3f2aaaab06057823 */ /* 0x000fc80000000005 */
[----:B------:R-:W-:-:S04]  /*03b0*/  FFMA R6, R5, -1.5, R2 ;  /* 0xbfc0000005067823 */ /* 0x000fc80000000002 */
[----:B------:R-:W-:-:S04]  /*03c0*/  FFMA.RZ R6, R6, 0.6666666865348815918, R5 ;  /* 0x3f2aaaab06067823 */ /* 0x000fc8000000c005 */
[----:B------:R-:W0:Y:S02]  /*03d0*/  FRND.TRUNC R5, R6 ;  /* 0x0000000600057307 */ /* 0x000e24000020d000 */
[----:B0-----:R-:W-:-:S05]  /*03e0*/  FFMA R2, R5, -1.5, R2 ;  /* 0xbfc0000005027823 */ /* 0x001fca0000000002 */
[----:B------:R-:W-:-:S13]  /*03f0*/  ISETP.NE.AND P0, PT, R2, RZ, PT ;  /* 0x000000ff0200720c */ /* 0x000fda0003f05270 */
[----:B------:R-:W-:Y:S05]  /*0400*/  @P0 BRA P1, `(.L_x_7) ;  /* 0xfffffffc00cc0947 */ /* 0x000fea000083ffff */
.L_x_6:
[----:B------:R-:W-:Y:S05]  /*0410*/  BSYNC.RECONVERGENT B1 ;  /* 0x0000000000017941 */ /* 0x000fea0003800200 */
.L_x_5:
[----:B------:R-:W-:-:S04]  /*0420*/  FMUL R2, R2, 1.1920928955078125e-07 ;  /* 0x3400000002027820 */ /* 0x000fc80000400000 */
[----:B------:R-:W-:-:S07]  /*0430*/  FMUL R5, R7, R2 ;  /* 0x0000000207057220 */ /* 0x000fce0000400000 */
.L_x_1:
[----:B------:R-:W-:Y:S05]  /*0440*/  BSYNC.RECONVERGENT B0 ;  /* 0x0000000000007941 */ /* 0x000fea0003800200 */
.L_x_0:
[C---:B------:R-:W-:Y:S01]  /*0450*/  FSETP.NAN.AND P0, PT, |R5|.reuse, |R5|, PT ;  /* 0x400000050500720b */ /* 0x040fe20003f08200 */
[----:B------:R-:W-:Y:S01]  /*0460*/  IMAD.MOV.U32 R3, RZ, RZ, 0x41c00000 ;  /* 0x41c00000ff037424 */ /* 0x000fe200078e00ff */
[C---:B------:R-:W-:Y:S01]  /*0470*/  LOP3.LUT R2, R5.reuse, 0x80000000, R0, 0xb8, !PT ;  /* 0x8000000005027812 */ /* 0x040fe200078eb800 */
[----:B------:R-:W-:Y:S01]  /*0480*/  IMAD.MOV.U32 R4, RZ, RZ, 0x3d2aaaab ;  /* 0x3d2aaaabff047424 */ /* 0x000fe200078e00ff */
[----:B------:R-:W0:Y:S01]  /*0490*/  FCHK P1, R0, 24 ;  /* 0x41c0000000007902 */ /* 0x000e220000020000 */
[----:B------:R-:W-:Y:S01]  /*04a0*/  BSSY.RECONVERGENT B0, `(.L_x_8) ;  /* 0x000000d000007945 */ /* 0x000fe20003800200 */
[----:B------:R-:W-:Y:S01]  /*04b0*/  FSEL R5, R5, R2, P0 ;  /* 0x0000000205057208 */ /* 0x000fe20000000000 */
[----:B------:R-:W-:-:S04]  /*04c0*/  FFMA R3, -R3, R4, 1 ;  /* 0x3f80000003037423 */ /* 0x000fc80000000104 */
[----:B------:R-:W-:Y:S01]  /*04d0*/  FFMA R3, R3, R4, 0.041666667908430099487 ;  /* 0x3d2aaaab03037423 */ /* 0x000fe20000000004 */
[----:B------:R-:W1:Y:S03]  /*04e0*/  F2I.FLOOR.NTZ R5, R5 ;  /* 0x0000000500057305 */ /* 0x000e660000207100 */
[----:B------:R-:W-:-:S04]  /*04f0*/  FFMA R2, R0, R3, RZ ;  /* 0x0000000300027223 */ /* 0x000fc800000000ff */
[----:B------:R-:W-:-:S04]  /*0500*/  FFMA R4, R2, -24, R0 ;  /* 0xc1c0000002047823 */ /* 0x000fc80000000000 */
[----:B------:R-:W-:Y:S01]  /*0510*/  FFMA R2, R3, R4, R2 ;  /* 0x0000000403027223 */ /* 0x000fe20000000002 */
[----:B0-----:R-:W-:Y:S06]  /*0520*/  @!P1 BRA `(.L_x_9) ;  /* 0x0000000000109947 */ /* 0x001fec0003800000 */
[----:B------:R-:W-:Y:S01]  /*0530*/  IMAD.MOV.U32 R3, RZ, RZ, 0x41c00000 ;  /* 0x41c00000ff037424 */ /* 0x000fe200078e00ff */
[----:B------:R-:W-:-:S07]  /*0540*/  MOV R4, 0x560 ;  /* 0x0000056000047802 */ /* 0x000fce0000000f00 */
[----:B-1----:R-:W-:Y:S05]  /*0550*/  CALL.REL.NOINC `($__internal_1_$__cuda_sm3x_div_rn_noftz_f32_slowpath) ;  /* 0x0000003400647944 */ /* 0x002fea0003c00000 */
[----:B------:R-:W-:-:S07]  /*0560*/  IMAD.MOV.U32 R2, RZ, RZ, R9 ;  /* 0x000000ffff027224 */ /* 0x000fce00078e0009 */
.L_x_9:
[----:B------:R-:W-:Y:S05]  /*0570*/  BSYNC.RECONVERGENT B0 ;  /* 0x0000000000007941 */ /* 0x000fea0003800200 */
.L_x_8:
[----:B------:R-:W0:Y:S01]  /*0580*/  FRND.FLOOR R2, R2 ;  /* 0x0000000200027307 */ /* 0x000e220000205000 */
[----:B------:R-:W-:Y:S01]  /*0590*/  BSSY.RECONVERGENT B0, `(.L_x_10) ;  /* 0x0000037000007945 */ /* 0x000fe20003800200 */
[C---:B0-----:R-:W-:Y:S01]  /*05a0*/  FSETP.GEU.AND P0, PT, |R2|.reuse, 7, PT ;  /* 0x40e000000200780b */ /* 0x041fe20003f0e200 */
[----:B------:R-:W-:-:S12]  /*05b0*/  FADD R11, |R2|, -RZ ;  /* 0x800000ff020b7221 */ /* 0x000fd80000000200 */
[----:B------:R-:W-:Y:S05]  /*05c0*/  @!P0 BRA `(.L_x_11) ;  /* 0x0000000000cc8947 */ /* 0x000fea0003800000 */
[----:B------:R-:W-:-:S13]  /*05d0*/  FSETP.GTU.AND P0, PT, R11, 58720256, PT ;  /* 0x4c6000000b00780b */ /* 0x000fda0003f0c000 */
[----:B------:R-:W-:Y:S05]  /*05e0*/  @P0 BRA `(.L_x_12) ;  /* 0x00000000005c0947 */ /* 0x000fea0003800000 */
[----:B------:R-:W-:Y:S01]  /*05f0*/  FMUL R3, R11, 0.14285714924335479736 ;  /* 0x3e1249250b037820 */ /* 0x000fe20000400000 */
[----:B------:R-:W-:Y:S03]  /*0600*/  BSSY.RECONVERGENT B1, `(.L_x_13) ;  /* 0x0000013000017945 */ /* 0x000fe60003800200 */
        /* <DEDUP_REMOVED lines=12> */
[----:B------:R-:W-:-:S05]  /*06d0*/  @P0 MOV R3, 0x40e00000 ;  /* 0x40e0000000030802 */ /* 0x000fca0000000f00 */
[----:B------:R-:W-:-:S05]  /*06e0*/  @P0 FFMA R3, R3, -3, R6 ;  /* 0xc040000003030823 */ /* 0x000fca0000000006 */
[----:B------:R-:W-:Y:S01]  /*06f0*/  FSETP.GE.AND P1, PT, R3, RZ, P0 ;  /* 0x000000ff0300720b */ /* 0x000fe20000726000 */
[----:B------:R-:W-:-:S12]  /*0700*/  @P0 FADD R3, R4, 1 ;  /* 0x3f80000004030421 */ /* 0x000fd80000000000 */
[----:B------:R-:W-:-:S04]  /*0710*/  @P1 FADD R3, R3, 1 ;  /* 0x3f80000003031421 */ /* 0x000fc80000000000 */
[----:B------:R-:W-:-:S07]  /*0720*/  @P0 IMAD.MOV.U32 R4, RZ, RZ, R3 ;  /* 0x000000ffff040224 */ /* 0x000fce00078e0003 */
.L_x_14:
[----:B------:R-:W-:Y:S05]  /*0730*/  BSYNC.RECONVERGENT B1 ;  /* 0x0000000000017941 */ /* 0x000fea0003800200 */
.L_x_13:
[----:B------:R-:W-:Y:S01]  /*0740*/  FFMA R11, R4, -7, R11 ;  /* 0xc0e00000040b7823 */ /* 0x000fe2000000000b */
[----:B------:R-:W-:Y:S06]  /*0750*/  BRA `(.L_x_11) ;  /* 0x0000000000687947 */ /* 0x000fec0003800000 */
.L_x_12:
[C---:B------:R-:W-:Y:S01]  /*0760*/  LOP3.LUT R3, R11.reuse, 0xff800000, RZ, 0xc0, !PT ;  /* 0xff8000000b037812 */ /* 0x040fe200078ec0ff */
[----:B------:R-:W-:Y:S01]  /*0770*/  BSSY.RECONVERGENT B1, `(.L_x_15) ;  /* 0x0000016000017945 */ /* 0x000fe20003800200 */
[----:B------:R-:W-:-:S03]  /*0780*/  ISETP.GT.U32.AND P0, PT, R11, 0x7f7fffff, PT ;  /* 0x7f7fffff0b00780c */ /* 0x000fc60003f04070 */
[----:B------:R-:W-:Y:S01]  /*0790*/  VIADD R4, R3, 0xbf800000 ;  /* 0xbf80000003047836 */ /* 0x000fe20000000000 */
[----:B------:R-:W-:Y:S01]  /*07a0*/  LOP3.LUT R3, R11, 0x7fffff, RZ, 0xc0, !PT ;  /* 0x007fffff0b037812 */ /* 0x000fe200078ec0ff */
[----:B------:R-:W-:-:S03]  /*07b0*/  IMAD.MOV.U32 R11, RZ, RZ, 0x7fffffff ;  /* 0x7fffffffff0b7424 */ /* 0x000fc600078e00ff */
[----:B------:R-:W-:Y:S02]  /*07c0*/  ISETP.NE.AND P1, PT, R4, RZ, PT ;  /* 0x000000ff0400720c */ /* 0x000fe40003f25270 */
[----:B------:R-:W-:Y:S02]  /*07d0*/  LOP3.LUT R3, R3, 0x3f800000, RZ, 0xfc, !PT ;  /* 0x3f80000003037812 */ /* 0x000fe400078efcff */
[----:B------:R-:W-:-:S09]  /*07e0*/  FSEL R11, R11, 33554432, P0 ;  /* 0x4c0000000b0b7808 */ /* 0x000fd20000000000 */
[----:B------:R-:W-:Y:S05]  /*07f0*/  @!P1 BRA `(.L_x_16) ;  /* 0x0000000000349947 */ /* 0x000fea0003800000 */
.L_x_17:
[----:B------:R-:W-:-:S05]  /*0800*/  VIMNMX.U32 R6, PT, PT, R4, 0xb800000, PT ;  /* 0x0b80000004067848 */ /* 0x000fca0003fe0000 */
[----:B------:R-:W-:Y:S02]  /*0810*/  IMAD.IADD R3, R6, 0x1, R3 ;  /* 0x0000000106037824 */ /* 0x000fe400078e0203 */
[----:B------:R-:W-:Y:S02]  /*0820*/  IMAD.IADD R4, R4, 0x1, -R6 ;  /* 0x0000000104047824 */ /* 0x000fe400078e0a06 */
[----:B------:R-:W-:-:S03]  /*0830*/  FMUL R10, R3, 0.57142859697341918945 ;  /* 0x3f124925030a7820 */ /* 0x000fc60000400000 */
[----:B------:R-:W-:Y:S01]  /*0840*/  ISETP.NE.AND P1, PT, R4, RZ, PT ;  /* 0x000000ff0400720c */ /* 0x000fe20003f25270 */
[----:B------:R-:W-:-:S04]  /*0850*/  FFMA R7, R10, -1.75, R3 ;  /* 0xbfe000000a077823 */ /* 0x000fc80000000003 */
[----:B------:R-:W-:-:S04]  /*0860*/  FFMA R10, R7, 0.57142859697341918945, R10 ;  /* 0x3f124925070a7823 */ /* 0x000fc8000000000a */
[----:B------:R-:W-:-:S04]  /*0870*/  FFMA R7, R10, -1.75, R3 ;  /* 0xbfe000000a077823 */ /* 0x000fc80000000003 */
[----:B------:R-:W-:-:S04]  /*0880*/  FFMA.RZ R7, R7, 0.57142859697341918945, R10 ;  /* 0x3f12492507077823 */ /* 0x000fc8000000c00a */
[----:B------:R-:W0:Y:S02]  /*0890*/  FRND.TRUNC R10, R7 ;  /* 0x00000007000a7307 */ /* 0x000e24000020d000 */
[----:B0-----:R-:W-:-:S05]  /*08a0*/  FFMA R3, R10, -1.75, R3 ;  /* 0xbfe000000a037823 */ /* 0x001fca0000000003 */
[----:B------:R-:W-:-:S13]  /*08b0*/  ISETP.NE.AND P0, PT, R3, RZ, PT ;  /* 0x000000ff0300720c */ /* 0x000fda0003f05270 */
[----:B------:R-:W-:Y:S05]  /*08c0*/  @P0 BRA P1, `(.L_x_17) ;  /* 0xfffffffc00cc0947 */ /* 0x000fea000083ffff */
.L_x_16:
[----:B------:R-:W-:Y:S05]  /*08d0*/  BSYNC.RECONVERGENT B1 ;  /* 0x0000000000017941 */ /* 0x000fea0003800200 */
.L_x_15:
[----:B------:R-:W-:-:S04]  /*08e0*/  FMUL R4, R3, 1.1920928955078125e-07 ;  /* 0x3400000003047820 */ /* 0x000fc80000400000 */
[----:B------:R-:W-:-:S07]  /*08f0*/  FMUL R11, R11, R4 ;  /* 0x000000040b0b7220 */ /* 0x000fce0000400000 */
.L_x_11:
[----:B------:R-:W-:Y:S05]  /*0900*/  BSYNC.RECONVERGENT B0 ;  /* 0x0000000000007941 */ /* 0x000fea0003800200 */
.L_x_10:
[----:B------:R-:W-:Y:S01]  /*0910*/  IMAD.MOV.U32 R4, RZ, RZ, 0x3bc30c31 ;  /* 0x3bc30c31ff047424 */ /* 0x000fe200078e00ff */
[----:B------:R-:W0:Y:S01]  /*0920*/  FCHK P1, R0, 168 ;  /* 0x4328000000007902 */ /* 0x000e220000020000 */
[----:B------:R-:W-:Y:S01]  /*0930*/  IMAD.MOV.U32 R3, RZ, RZ, 0x43280000 ;  /* 0x43280000ff037424 */ /* 0x000fe200078e00ff */
[C---:B------:R-:W-:Y:S01]  /*0940*/  FSETP.NAN.AND P0, PT, |R11|.reuse, |R11|, PT ;  /* 0x4000000b0b00720b */ /* 0x040fe20003f08200 */
[----:B------:R-:W-:Y:S01]  /*0950*/  BSSY.RECONVERGENT B0, `(.L_x_18) ;  /* 0x000000d000007945 */ /* 0x000fe20003800200 */
[----:B------:R-:W-:Y:S01]  /*0960*/  LOP3.LUT R2, R11, 0x80000000, R2, 0xb8, !PT ;  /* 0x800000000b027812 */ /* 0x000fe200078eb802 */
[----:B------:R-:W-:-:S03]  /*0970*/  FFMA R3, R4, -R3, 1 ;  /* 0x3f80000004037423 */ /* 0x000fc60000000803 */
[----:B------:R-:W-:Y:S01]  /*0980*/  FSEL R11, R11, R2, P0 ;  /* 0x000000020b0b7208 */ /* 0x000fe20000000000 */
[----:B------:R-:W-:-:S04]  /*0990*/  FFMA R3, R3, R4, 0.0059523810632526874542 ;  /* 0x3bc30c3103037423 */ /* 0x000fc80000000004 */
        /* <DEDUP_REMOVED lines=8> */
.L_x_19:
[----:B------:R-:W-:Y:S05]  /*0a20*/  BSYNC.RECONVERGENT B0 ;  /* 0x0000000000007941 */ /* 0x000fea0003800200 */
.L_x_18:
[----:B------:R-:W0:Y:S01]  /*0a30*/  FRND.FLOOR R0, R3 ;  /* 0x0000000300007307 */ /* 0x000e220000205000 */
[----:B------:R-:W-:Y:S01]  /*0a40*/  BSSY.RECONVERGENT B0, `(.L_x_20) ;  /* 0x0000037000007945 */ /* 0x000fe20003800200 */
[C---:B0-----:R-:W-:Y:S01]  /*0a50*/  FSETP.GEU.AND P0, PT, |R0|.reuse, 52, PT ;  /* 0x425000000000780b */ /* 0x041fe20003f0e200 */
[----:B------:R-:W-:-:S12]  /*0a60*/  FADD R9, |R0|, -RZ ;  /* 0x800000ff00097221 */ /* 0x000fd80000000200 */
[----:B------:R-:W-:Y:S05]  /*0a70*/  @!P0 BRA `(.L_x_21) ;  /* 0x0000000000cc8947 */ /* 0x000fea0003800000 */
[----:B------:R-:W-:-:S13]  /*0a80*/  FSETP.GTU.AND P0, PT, R9, 436207616, PT ;  /* 0x4dd000000900780b */ /* 0x000fda0003f0c000 */
[----:B------:R-:W-:Y:S05]  /*0a90*/  @P0 BRA `(.L_x_22) ;  /* 0x00000000005c0947 */ /* 0x000fea0003800000 */
[----:B------:R-:W-:Y:S01]  /*0aa0*/  FMUL R2, R9, 0.019230769947171211243 ;  /* 0x3c9d89d909027820 */ /* 0x000fe20000400000 */
        /* <DEDUP_REMOVED lines=19> */
.L_x_24:
[----:B------:R-:W-:Y:S05]  /*0be0*/  BSYNC.RECONVERGENT B1 ;  /* 0x0000000000017941 */ /* 0x000fea0003800200 */
.L_x_23:
[----:B------:R-:W-:Y:S01]  /*0bf0*/  FFMA R9, R2, -52, R9 ;  /* 0xc250000002097823 */ /* 0x000fe20000000009 */
[----:B------:R-:W-:Y:S06]  /*0c00*/  BRA `(.L_x_21) ;  /* 0x0000000000687947 */ /* 0x000fec0003800000 */
.L_x_22:
[C---:B------:R-:W-:Y:S01]  /*0c10*/  LOP3.LUT R2, R9.reuse, 0xff800000, RZ, 0xc0, !PT ;  /* 0xff80000009027812 */ /* 0x040fe200078ec0ff */
[----:B------:R-:W-:Y:S01]  /*0c20*/  BSSY.RECONVERGENT B1, `(.L_x_25) ;  /* 0x0000016000017945 */ /* 0x000fe20003800200 */
[C---:B------:R-:W-:Y:S02]  /*0c30*/  ISETP.GT.U32.AND P0, PT, R9.reuse, 0x7f7fffff, PT ;  /* 0x7f7fffff0900780c */ /* 0x040fe40003f04070 */
[----:B------:R-:W-:Y:S02]  /*0c40*/  IADD3 R3, PT, PT, R2, -0x42000000, RZ ;  /* 0xbe00000002037810 */ /* 0x000fe40007ffe0ff */
[----:B------:R-:W-:Y:S01]  /*0c50*/  LOP3.LUT R2, R9, 0x7fffff, RZ, 0xc0, !PT ;  /* 0x007fffff09027812 */ /* 0x000fe200078ec0ff */
[----:B------:R-:W-:Y:S01]  /*0c60*/  IMAD.MOV.U32 R9, RZ, RZ, 0x7fffffff ;  /* 0x7fffffffff097424 */ /* 0x000fe200078e00ff */
[----:B------:R-:W-:Y:S02]  /*0c70*/  ISETP.NE.AND P1, PT, R3, RZ, PT ;  /* 0x000000ff0300720c */ /* 0x000fe40003f25270 */
[----:B------:R-:W-:-:S02]  /*0c80*/  LOP3.LUT R2, R2, 0x3f800000, RZ, 0xfc, !PT ;  /* 0x3f80000002027812 */ /* 0x000fc400078efcff */
[----:B------:R-:W-:-:S09]  /*0c90*/  FSEL R9, R9, 268435456, P0 ;  /* 0x4d80000009097808 */ /* 0x000fd20000000000 */
[----:B------:R-:W-:Y:S05]  /*0ca0*/  @!P1 BRA `(.L_x_26) ;  /* 0x0000000000349947 */ /* 0x000fea0003800000 */
.L_x_27:
[----:B------:R-:W-:-:S05]  /*0cb0*/  VIMNMX.U32 R4, PT, PT, R3, 0xb800000, PT ;  /* 0x0b80000003047848 */ /* 0x000fca0003fe0000 */
[----:B------:R-:W-:Y:S02]  /*0cc0*/  IMAD.IADD R2, R4, 0x1, R2 ;  /* 0x0000000104027824 */ /* 0x000fe400078e0202 */
[----:B------:R-:W-:Y:S02]  /*0cd0*/  IMAD.IADD R3, R3, 0x1, -R4 ;  /* 0x0000000103037824 */ /* 0x000fe400078e0a04 */
[----:B------:R-:W-:-:S03]  /*0ce0*/  FMUL R7, R2, 0.61538463830947875977 ;  /* 0x3f1d89d902077820 */ /* 0x000fc60000400000 */
[----:B------:R-:W-:Y:S01]  /*0cf0*/  ISETP.NE.AND P1, PT, R3, RZ, PT ;  /* 0x000000ff0300720c */ /* 0x000fe20003f25270 */
[----:B------:R-:W-:-:S04]  /*0d00*/  FFMA R6, R7, -1.625, R2 ;  /* 0xbfd0000007067823 */ /* 0x000fc80000000002 */
[----:B------:R-:W-:-:S04]  /*0d10*/  FFMA R7, R6, 0.61538463830947875977, R7 ;  /* 0x3f1d89d906077823 */ /* 0x000fc80000000007 */
[----:B------:R-:W-:-:S04]  /*0d20*/  FFMA R6, R7, -1.625, R2 ;  /* 0xbfd0000007067823 */ /* 0x000fc80000000002 */
[----:B------:R-:W-:-:S04]  /*0d30*/  FFMA.RZ R6, R6, 0.61538463830947875977, R7 ;  /* 0x3f1d89d906067823 */ /* 0x000fc8000000c007 */
[----:B------:R-:W0:Y:S02]  /*0d40*/  FRND.TRUNC R7, R6 ;  /* 0x0000000600077307 */ /* 0x000e24000020d000 */
[----:B0-----:R-:W-:-:S05]  /*0d50*/  FFMA R2, R7, -1.625, R2 ;  /* 0xbfd0000007027823 */ /* 0x001fca0000000002 */
[----:B------:R-:W-:-:S13]  /*0d60*/  ISETP.NE.AND P0, PT, R2, RZ, PT ;  /* 0x000000ff0200720c */ /* 0x000fda0003f05270 */
[----:B------:R-:W-:Y:S05]  /*0d70*/  @P0 BRA P1, `(.L_x_27) ;  /* 0xfffffffc00cc0947 */ /* 0x000fea000083ffff */
.L_x_26:
[----:B------:R-:W-:Y:S05]  /*0d80*/  BSYNC.RECONVERGENT B1 ;  /* 0x0000000000017941 */ /* 0x000fea0003800200 */
.L_x_25:
[----:B------:R-:W-:-:S04]  /*0d90*/  FMUL R2, R2, 1.1920928955078125e-07 ;  /* 0x3400000002027820 */ /* 0x000fc80000400000 */
[----:B------:R-:W-:-:S07]  /*0da0*/  FMUL R9, R9, R2 ;  /* 0x0000000209097220 */ /* 0x000fce0000400000 */
.L_x_21:
[----:B------:R-:W-:Y:S05]  /*0db0*/  BSYNC.RECONVERGENT B0 ;  /* 0x0000000000007941 */ /* 0x000fea0003800200 */
.L_x_20:
[----:B------:R-:W0:Y:S01]  /*0dc0*/  MUFU.RCP64H R3, 24 ;  /* 0x4038000000037908 */ /* 0x000e220000001800 */
[----:B------:R-:W-:Y:S01]  /*0dd0*/  IMAD.MOV.U32 R14, RZ, RZ, 0x0 ;  /* 0x00000000ff0e7424 */ /* 0x000fe200078e00ff */
[----:B------:R-:W-:Y:S01]  /*0de0*/  UMOV UR4, 0x54442d18 ;  /* 0x54442d1800047882 */ /* 0x000fe20000000000 */
[----:B------:R-:W-:Y:S01]  /*0df0*/  IMAD.MOV.U32 R15, RZ, RZ, 0x40380000 ;  /* 0x40380000ff0f7424 */ /* 0x000fe200078e00ff */
[----:B------:R-:W-:Y:S01]  /*0e00*/  UMOV UR5, 0x401921fb ;  /* 0x401921fb00057882 */ /* 0x000fe20000000000 */
[----:B------:R-:W-:Y:S01]  /*0e10*/  IMAD.MOV.U32 R2, RZ, RZ, 0x1 ;  /* 0x00000001ff027424 */ /* 0x000fe200078e00ff */
[C---:B------:R-:W-:Y:S01]  /*0e20*/  FSETP.NAN.AND P0, PT, |R9|.reuse, |R9|, PT ;  /* 0x400000090900720b */ /* 0x040fe20003f08200 */
[----:B------:R-:W-:Y:S01]  /*0e30*/  BSSY.RECONVERGENT B0, `(.L_x_28) ;  /* 0x0000019000007945 */ /* 0x000fe20003800200 */
[----:B------:R-:W-:-:S04]  /*0e40*/  LOP3.LUT R0, R9, 0x80000000, R0, 0xb8, !PT ;  /* 0x8000000009007812 */ /* 0x000fc800078eb800 */
[----:B------:R-:W-:Y:S01]  /*0e50*/  FSEL R9, R9, R0, P0 ;  /* 0x0000000009097208 */ /* 0x000fe20000000000 */
[----:B0-----:R-:W-:-:S08]  /*0e60*/  DFMA R6, R2, -R14, 1 ;  /* 0x3ff000000206742b */ /* 0x001fd0000000080e */
[----:B------:R-:W-:Y:S02]  /*0e70*/  DFMA R12, R6, R6, R6 ;  /* 0x00000006060c722b */ /* 0x000fe40000000006 */
[----:B-1----:R-:W0:Y:S06]  /*0e80*/  I2F.F64 R6, R5 ;  /* 0x0000000500067312 */ /* 0x002e2c0000201c00 */
[----:B------:R-:W-:-:S08]  /*0e90*/  DFMA R12, R2, R12, R2 ;  /* 0x0000000c020c722b */ /* 0x000fd00000000002 */
[----:B------:R-:W-:Y:S02]  /*0ea0*/  DFMA R2, R12, -R14, 1 ;  /* 0x3ff000000c02742b */ /* 0x000fe4000000080e */
[----:B0-----:R-:W-:Y:S01]  /*0eb0*/  DMUL R6, R6, UR4 ;  /* 0x0000000406067c28 */ /* 0x001fe20008000000 */
[----:B------:R-:W-:-:S05]  /*0ec0*/  UMOV UR5, URZ ;  /* 0x000000ff00057c82 */ /* 0x000fca0008000000 */
[----:B------:R-:W-:-:S04]  /*0ed0*/  DFMA R2, R12, R2, R12 ;  /* 0x000000020c02722b */ /* 0x000fc8000000000c */
[----:B------:R-:W-:-:S04]  /*0ee0*/  FSETP.GEU.AND P2, PT, |R7|, 6.5827683646048100446e-37, PT ;  /* 0x036000000700780b */ /* 0x000fc80003f4e200 */
[----:B------:R-:W-:-:S08]  /*0ef0*/  DMUL R12, R6, R2 ;  /* 0x00000002060c7228 */ /* 0x000fd00000000000 */
[----:B------:R-:W-:-:S08]  /*0f00*/  DFMA R14, R12, -24, R6 ;  /* 0xc03800000c0e782b */ /* 0x000fd00000000006 */
[----:B------:R-:W-:-:S10]  /*0f10*/  DFMA R2, R2, R14, R12 ;  /* 0x0000000e0202722b */ /* 0x000fd4000000000c */
[----:B------:R-:W-:-:S05]  /*0f20*/  FFMA R4, RZ, 2.875, R3 ;  /* 0x40380000ff047823 */ /* 0x000fca0000000003 */
[----:B------:R-:W-:-:S13]  /*0f30*/  FSETP.GT.AND P1, PT, |R4|, 1.469367938527859385e-39, PT ;  /* 0x001000000400780b */ /* 0x000fda0003f24200 */
[----:B------:R-:W-:Y:S05]  /*0f40*/  @P1 BRA P2, `(.L_x_29) ;  /* 0x00000000001c1947 */ /* 0x000fea0001000000 */
[----:B------:R-:W-:Y:S01]  /*0f50*/  IMAD.MOV.U32 R14, RZ, RZ, R6 ;  /* 0x000000ffff0e7224 */ /* 0x000fe200078e0006 */
[----:B------:R-:W-:Y:S01]  /*0f60*/  MOV R10, 0xfa0 ;  /* 0x00000fa0000a7802 */ /* 0x000fe20000000f00 */
[----:B------:R-:W-:Y:S02]  /*0f70*/  IMAD.MOV.U32 R15, RZ, RZ, R7 ;  /* 0x000000ffff0f7224 */ /* 0x000fe400078e0007 */
[----:B------:R-:W-:-:S07]  /*0f80*/  IMAD.MOV.U32 R3, RZ, RZ, 0x40380000 ;  /* 0x40380000ff037424 */ /* 0x000fce00078e00ff */
[----:B------:R-:W-:Y:S05]  /*0f90*/  CALL.REL.NOINC `($__internal_0_$__cuda_sm20_div_rn_f64_full) ;  /* 0x0000002400647944 */ /* 0x000fea0003c00000 */
[----:B------:R-:W-:Y:S02]  /*0fa0*/  IMAD.MOV.U32 R2, RZ, RZ, R18 ;  /* 0x000000ffff027224 */ /* 0x000fe400078e0012 */
[----:B------:R-:W-:-:S07]  /*0fb0*/  IMAD.MOV.U32 R3, RZ, RZ, R19 ;  /* 0x000000ffff037224 */ /* 0x000fce00078e0013 */
.L_x_29:
[----:B------:R-:W-:Y:S05]  /*0fc0*/  BSYNC.RECONVERGENT B0 ;  /* 0x0000000000007941 */ /* 0x000fea0003800200 */
.L_x_28:
[----:B------:R-:W0:Y:S01]  /*0fd0*/  F2F.F32.F64 R15, R2 ;  /* 0x00000002000f7310 */ /* 0x000e220000301000 */
[----:B------:R-:W-:Y:S01]  /*0fe0*/  BSSY.RECONVERGENT B0, `(.L_x_30) ;  /* 0x0000042000007945 */ /* 0x000fe20003800200 */
[C---:B0-----:R-:W-:Y:S01]  /*0ff0*/  FMUL R0, R15.reuse, 0.63661974668502807617 ;  /* 0x3f22f9830f007820 */ /* 0x041fe20000400000 */
[----:B------:R-:W-:-:S05]  /*1000*/  FSETP.GE.AND P0, PT, |R15|, 105615, PT ;  /* 0x47ce47800f00780b */ /* 0x000fca0003f06200 */
[----:B------:R-:W0:Y:S02]  /*1010*/  F2I.NTZ R0, R0 ;  /* 0x0000000000007305 */ /* 0x000e240000203100 */
[----:B0-----:R-:W-:Y:S01]  /*1020*/  I2FP.F32.S32 R10, R0 ;  /* 0x00000000000a7245 */ /* 0x001fe20000201400 */
[----:B------:R-:W-:-:S04]  /*1030*/  IMAD.MOV.U32 R14, RZ, RZ, R0 ;  /* 0x000000ffff0e7224 */ /* 0x000fc800078e0000 */
[----:B------:R-:W-:-:S04]  /*1040*/  FFMA R7, R10, -1.5707962512969970703, R15 ;  /* 0xbfc90fda0a077823 */ /* 0x000fc8000000000f */
[----:B------:R-:W-:-:S04]  /*1050*/  FFMA R7, R10, -7.5497894158615963534e-08, R7 ;  /* 0xb3a221680a077823 */ /* 0x000fc80000000007 */
[----:B------:R-:W-:-:S05]  /*1060*/  FFMA R10, R10, -5.3903029534742383927e-15, R7 ;  /* 0xa7c234c50a0a7823 */ /* 0x000fca0000000007 */
[----:B------:R-:W-:Y:S01]  /*1070*/  MOV R4, R10 ;  /* 0x0000000a00047202 */ /* 0x000fe20000000f00 */
[----:B------:R-:W-:Y:S06]  /*1080*/  @!P0 BRA `(.L_x_31) ;  /* 0x0000000000dc8947 */ /* 0x000fec0003800000 */
[----:B------:R-:W-:-:S13]  /*1090*/  FSETP.NEU.AND P0, PT, |R15|, +INF , PT ;  /* 0x7f8000000f00780b */ /* 0x000fda0003f0d200 */
[----:B------:R-:W-:Y:S01]  /*10a0*/  @!P0 FMUL R4, RZ, R15 ;  /* 0x0000000fff048220 */ /* 0x000fe20000400000 */
[----:B------:R-:W-:Y:S01]  /*10b0*/  @!P0 IMAD.MOV.U32 R0, RZ, RZ, RZ ;  /* 0x000000ffff008224 */ /* 0x000fe200078e00ff */
[----:B------:R-:W-:Y:S06]  /*10c0*/  @!P0 BRA `(.L_x_31) ;  /* 0x0000000000cc8947 */ /* 0x000fec0003800000 */
[----:B------:R-:W-:Y:S01]  /*10d0*/  IMAD.SHL.U32 R2, R15, 0x100, RZ ;  /* 0x000001000f027824 */ /* 0x000fe200078e00ff */
[----:B------:R-:W0:Y:S01]  /*10e0*/  LDCU.64 UR10, c[0x4][URZ] ;  /* 0x01000000ff0a77ac */ /* 0x000e220008000a00 */
[----:B------:R-:W-:Y:S02]  /*10f0*/  IMAD.MOV.U32 R6, RZ, RZ, RZ ;  /* 0x000000ffff067224 */ /* 0x000fe400078e00ff */
[----:B------:R-:W-:Y:S01]  /*1100*/  IMAD.MOV.U32 R0, RZ, RZ, R1 ;  /* 0x000000ffff007224 */ /* 0x000fe200078e0001 */
[----:B------:R-:W-:Y:S01]  /*1110*/  LOP3.LUT R17, R2, 0x80000000, RZ, 0xfc, !PT ;  /* 0x8000000002117812 */ /* 0x000fe200078efcff */
[----:B------:R-:W-:Y:S01]  /*1120*/  UMOV UR6, URZ ;  /* 0x000000ff00067c82 */ /* 0x000fe20008000000 */
[----:B------:R-:W-:-:S05]  /*1130*/  UMOV UR4, URZ ;  /* 0x000000ff00047c82 */ /* 0x000fca0008000000 */
.L_x_32:
[----:B0-----:R-:W-:Y:S02]  /*1140*/  IMAD.U32 R12, RZ, RZ, UR10 ;  /* 0x0000000aff0c7e24 */ /* 0x001fe4000f8e00ff */
[----:B------:R-:W-:-:S05]  /*1150*/  IMAD.U32 R13, RZ, RZ, UR11 ;  /* 0x0000000bff0d7e24 */ /* 0x000fca000f8e00ff */
[----:B------:R-:W2:Y:S01]  /*1160*/  LDG.E.CONSTANT R2, desc[UR8][R12.64] ;  /* 0x000000080c027981 */ /* 0x000ea2000c1e9900 */
[----:B------:R-:W-:Y:S02]  /*1170*/  UIADD3 UR10, UP0, UPT, UR10, 0x4, URZ ;  /* 0x000000040a0a7890 */ /* 0x000fe4000ff1e0ff */
[----:B------:R-:W-:Y:S02]  /*1180*/  UIADD3 UR4, UPT, UPT, UR4, 0x1, URZ ;  /* 0x0000000104047890 */ /* 0x000fe4000fffe0ff */
[----:B------:R-:W-:Y:S02]  /*1190*/  UIADD3.X UR11, UPT, UPT, URZ, UR11, URZ, UP0, !UPT ;  /* 0x0000000bff0b7290 */ /* 0x000fe400087fe4ff */
[----:B------:R-:W-:Y:S01]  /*11a0*/  UISETP.NE.AND UP0, UPT, UR4, 0x6, UPT ;  /* 0x000000060400788c */ /* 0x000fe2000bf05270 */
[----:B--2---:R-:W-:-:S03]  /*11b0*/  IMAD.WIDE.U32 R2, R2, R17, RZ ;  /* 0x0000001102027225 */ /* 0x004fc600078e00ff */
[----:B------:R-:W-:-:S04]  /*11c0*/  IADD3 R7, P0, PT, R2, R6, RZ ;  /* 0x0000000602077210 */ /* 0x000fc80007f1e0ff */
[----:B------:R-:W-:Y:S01]  /*11d0*/  IADD3.X R6, PT, PT, R3, UR6, RZ, P0, !PT ;  /* 0x0000000603067c10 */ /* 0x000fe200087fe4ff */
[----:B------:R0:W-:Y:S02]  /*11e0*/  STL [R0], R7 ;  /* 0x0000000700007387 */ /* 0x0001e40000100800 */
[----:B0-----:R-:W-:Y:S01]  /*11f0*/  VIADD R0, R0, 0x4 ;  /* 0x0000000400007836 */ /* 0x001fe20000000000 */
[----:B------:R-:W-:Y:S06]  /*1200*/  BRA.U UP0, `(.L_x_32) ;  /* 0xfffffffd00cc7547 */ /* 0x000fec000b83ffff */
[----:B------:R-:W-:Y:S01]  /*1210*/  SHF.R.U32.HI R4, RZ, 0x17, R15 ;  /* 0x00000017ff047819 */ /* 0x000fe2000001160f */
[----:B------:R0:W-:Y:S03]  /*1220*/  STL [R1+0x18], R6 ;  /* 0x0000180601007387 */ /* 0x0001e60000100800 */
[C---:B------:R-:W-:Y:S02]  /*1230*/  LOP3.LUT R0, R4.reuse, 0xe0, RZ, 0xc0, !PT ;  /* 0x000000e004007812 */ /* 0x040fe400078ec0ff */
[----:B------:R-:W-:-:S03]  /*1240*/  LOP3.LUT P0, RZ, R4, 0x1f, RZ, 0xc0, !PT ;  /* 0x0000001f04ff7812 */ /* 0x000fc6000780c0ff */
[----:B------:R-:W-:-:S05]  /*1250*/  VIADD R0, R0, 0xffffff80 ;  /* 0xffffff8000007836 */ /* 0x000fca0000000000 */
[----:B------:R-:W-:-:S05]  /*1260*/  SHF.R.U32.HI R0, RZ, 0x5, R0 ;  /* 0x00000005ff007819 */ /* 0x000fca0000011600 */
[----:B------:R-:W-:-:S05]  /*1270*/  IMAD R7, R0, -0x4, R1 ;  /* 0xfffffffc00077824 */ /* 0x000fca00078e0201 */
[----:B------:R-:W2:Y:S04]  /*1280*/  LDL R0, [R7+0x18] ;  /* 0x0000180007007983 */ /* 0x000ea80000100800 */
[----:B------:R-:W2:Y:S04]  /*1290*/  LDL R3, [R7+0x14] ;  /* 0x0000140007037983 */ /* 0x000ea80000100800 */
[----:B------:R-:W3:Y:S01]  /*12a0*/  @P0 LDL R2, [R7+0x10] ;  /* 0x0000100007020983 */ /* 0x000ee20000100800 */
[----:B------:R-:W-:Y:S01]  /*12b0*/  LOP3.LUT R4, R4, 0x1f, RZ, 0xc0, !PT ;  /* 0x0000001f04047812 */ /* 0x000fe200078ec0ff */
[----:B------:R-:W-:Y:S01]  /*12c0*/  UMOV UR6, 0x54442d19 ;  /* 0x54442d1900067882 */ /* 0x000fe20000000000 */
[----:B------:R-:W-:-:S02]  /*12d0*/  UMOV UR7, 0x3bf921fb ;  /* 0x3bf921fb00077882 */ /* 0x000fc40000000000 */
[-C--:B--2---:R-:W-:Y:S02]  /*12e0*/  @P0 SHF.L.W.U32.HI R0, R3, R4.reuse, R0 ;  /* 0x0000000403000219 */ /* 0x084fe40000010e00 */
[----:B---3--:R-:W-:Y:S02]  /*12f0*/  @P0 SHF.L.W.U32.HI R3, R2, R4, R3 ;  /* 0x0000000402030219 */ /* 0x008fe40000010e03 */
[----:B------:R-:W-:Y:S02]  /*1300*/  ISETP.GE.AND P0, PT, R15, RZ, PT ;  /* 0x000000ff0f00720c */ /* 0x000fe40003f06270 */
[C---:B------:R-:W-:Y:S01]  /*1310*/  SHF.L.W.U32.HI R2, R3.reuse, 0x2, R0 ;  /* 0x0000000203027819 */ /* 0x040fe20000010e00 */
[----:B------:R-:W-:-:S03]  /*1320*/  IMAD.SHL.U32 R3, R3, 0x4, RZ ;  /* 0x0000000403037824 */ /* 0x000fc600078e00ff */
[----:B------:R-:W-:-:S04]  /*1330*/  SHF.R.S32.HI R4, RZ, 0x1f, R2 ;  /* 0x0000001fff047819 */ /* 0x000fc80000011402 */
[C---:B------:R-:W-:Y:S02]  /*1340*/  LOP3.LUT R12, R4.reuse, R3, RZ, 0x3c, !PT ;  /* 0x00000003040c7212 */ /* 0x040fe400078e3cff */
[----:B------:R-:W-:Y:S02]  /*1350*/  LOP3.LUT R13, R4, R2, RZ, 0x3c, !PT ;  /* 0x00000002040d7212 */ /* 0x000fe400078e3cff */
[----:B------:R-:W-:Y:S02]  /*1360*/  SHF.R.U32.HI R3, RZ, 0x1e, R0 ;  /* 0x0000001eff037819 */ /* 0x000fe40000011600 */
[C---:B------:R-:W-:Y:S02]  /*1370*/  LOP3.LUT R4, R2.reuse, R15, RZ, 0x3c, !PT ;  /* 0x0000000f02047212 */ /* 0x040fe400078e3cff */
[----:B------:R-:W0:Y:S01]  /*1380*/  I2F.F64.S64 R12, R12 ;  /* 0x0000000c000c7312 */ /* 0x000e220000301c00 */
[----:B------:R-:W-:Y:S02]  /*1390*/  LEA.HI R0, R2, R3, RZ, 0x1 ;  /* 0x0000000302007211 */ /* 0x000fe400078f08ff */
[----:B------:R-:W-:-:S03]  /*13a0*/  ISETP.GE.AND P1, PT, R4, RZ, PT ;  /* 0x000000ff0400720c */ /* 0x000fc60003f26270 */
[----:B------:R-:W-:-:S04]  /*13b0*/  IMAD.MOV R2, RZ, RZ, -R0 ;  /* 0x000000ffff027224 */ /* 0x000fc800078e0a00 */
[----:B------:R-:W-:Y:S01]  /*13c0*/  @!P0 IMAD.MOV.U32 R0, RZ, RZ, R2 ;  /* 0x000000ffff008224 */ /* 0x000fe200078e0002 */
[----:B0-----:R-:W-:-:S10]  /*13d0*/  DMUL R6, R12, UR6 ;  /* 0x000000060c067c28 */ /* 0x001fd40008000000 */
[----:B------:R-:W0:Y:S02]  /*13e0*/  F2F.F32.F64 R6, R6 ;  /* 0x0000000600067310 */ /* 0x000e240000301000 */
[----:B0-----:R-:W-:-:S07]  /*13f0*/  FSEL R4, -R6, R6, !P1 ;  /* 0x0000000606047208 */ /* 0x001fce0004800100 */
.L_x_31:
[----:B------:R-:W-:Y:S05]  /*1400*/  BSYNC.RECONVERGENT B0 ;  /* 0x0000000000007941 */ /* 0x000fea0003800200 */
.L_x_30:
[----:B------:R-:W-:Y:S02]  /*1410*/  IMAD.MOV.U32 R16, RZ, RZ, 0x37cbac00 ;  /* 0x37cbac00ff107424 */ /* 0x000fe400078e00ff */
[----:B------:R-:W-:Y:S01]  /*1420*/  FMUL R3, R4, R4 ;  /* 0x0000000404037220 */ /* 0x000fe20000400000 */
[----:B------:R-:W-:Y:S01]  /*1430*/  LOP3.LUT R12, R0, 0x1, RZ, 0xc0, !PT ;  /* 0x00000001000c7812 */ /* 0x000fe200078ec0ff */
[----:B------:R-:W0:Y:S01]  /*1440*/  LDC.64 R6, c[0x0][0x3a0] ;  /* 0x0000e800ff067b82 */ /* 0x000e220000000a00 */
[----:B------:R-:W1:Y:S01]  /*1450*/  LDCU UR4, c[0x0][0x3ac] ;  /* 0x00007580ff0477ac */ /* 0x000e620008000800 */
[----:B------:R-:W-:Y:S01]  /*1460*/  FFMA R2, R3, R16, -0.0013887860113754868507 ;  /* 0xbab607ed03027423 */ /* 0x000fe20000000010 */
[----:B------:R-:W-:Y:S01]  /*1470*/  ISETP.NE.U32.AND P0, PT, R12, 0x1, PT ;  /* 0x000000010c00780c */ /* 0x000fe20003f05070 */
[----:B------:R-:W-:Y:S01]  /*1480*/  IMAD.MOV.U32 R13, RZ, RZ, 0x3effffff ;  /* 0x3effffffff0d7424 */ /* 0x000fe200078e00ff */
[----:B------:R-:W-:Y:S01]  /*1490*/  MOV R12, 0x3d2aaabb ;  /* 0x3d2aaabb000c7802 */ /* 0x000fe20000000f00 */
[----:B------:R-:W-:Y:S01]  /*14a0*/  BSSY.RECONVERGENT B0, `(.L_x_33) ;  /* 0x0000047000007945 */ /* 0x000fe20003800200 */
[----:B------:R-:W-:-:S02]  /*14b0*/  FSEL R2, R2, -0.00019574658654164522886, !P0 ;  /* 0xb94d415302027808 */ /* 0x000fc40004000000 */
[----:B------:R-:W-:Y:S02]  /*14c0*/  FSEL R12, R12, 0.0083327032625675201416, !P0 ;  /* 0x3c0885e40c0c7808 */ /* 0x000fe40004000000 */
[----:B------:R-:W-:Y:S02]  /*14d0*/  LOP3.LUT P1, RZ, R0, 0x2, RZ, 0xc0, !PT ;  /* 0x0000000200ff7812 */ /* 0x000fe4000782c0ff */
[----:B------:R-:W-:Y:S01]  /*14e0*/  FSEL R13, -R13, -0.16666662693023681641, !P0 ;  /* 0xbe2aaaa80d0d7808 */ /* 0x000fe20004000100 */
[----:B------:R-:W-:Y:S01]  /*14f0*/  FFMA R2, R3, R2, R12 ;  /* 0x0000000203027223 */ /* 0x000fe2000000000c */
[----:B------:R-:W-:Y:S02]  /*1500*/  FSEL R0, R4, 1, P0 ;  /* 0x3f80000004007808 */ /* 0x000fe40000000000 */
[----:B------:R-:W-:Y:S01]  /*1510*/  FSETP.GE.AND P0, PT, |R15|, 105615, PT ;  /* 0x47ce47800f00780b */ /* 0x000fe20003f06200 */
[----:B------:R-:W-:Y:S01]  /*1520*/  FFMA R2, R3, R2, R13 ;  /* 0x0000000203027223 */ /* 0x000fe2000000000d */
[----:B-1----:R-:W-:-:S02]  /*1530*/  IMAD R13, R8, UR4, RZ ;  /* 0x00000004080d7c24 */ /* 0x002fc4000f8e02ff */
[----:B------:R-:W-:-:S04]  /*1540*/  FFMA R3, R3, R0, RZ ;  /* 0x0000000003037223 */ /* 0x000fc800000000ff */
[----:B------:R-:W-:Y:S01]  /*1550*/  FFMA R3, R3, R2, R0 ;  /* 0x0000000203037223 */ /* 0x000fe20000000000 */
[----:B0-----:R-:W-:-:S04]  /*1560*/  IMAD.WIDE R6, R13, 0x4, R6 ;  /* 0x000000040d067825 */ /* 0x001fc800078e0206 */
[----:B------:R-:W-:-:S05]  /*1570*/  @P1 FADD R3, RZ, -R3 ;  /* 0x80000003ff031221 */ /* 0x000fca0000000000 */
[----:B------:R0:W-:Y:S01]  /*1580*/  STG.E desc[UR8][R6.64], R3 ;  /* 0x0000000306007986 */ /* 0x0001e2000c101908 */
[----:B------:R-:W-:Y:S05]  /*1590*/  @!P0 BRA `(.L_x_34) ;  /* 0x0000000000dc8947 */ /* 0x000fea0003800000 */
[----:B------:R-:W-:-:S13]  /*15a0*/  FSETP.NEU.AND P0, PT, |R15|, +INF , PT ;  /* 0x7f8000000f00780b */ /* 0x000fda0003f0d200 */
[----:B------:R-:W-:Y:S01]  /*15b0*/  @!P0 FMUL R10, RZ, R15 ;  /* 0x0000000fff0a8220 */ /* 0x000fe20000400000 */
[----:B------:R-:W-:Y:S01]  /*15c0*/  @!P0 IMAD.MOV.U32 R14, RZ, RZ, RZ ;  /* 0x000000ffff0e8224 */ /* 0x000fe200078e00ff */
[----:B------:R-:W-:Y:S06]  /*15d0*/  @!P0 BRA `(.L_x_34) ;  /* 0x0000000000cc8947 */ /* 0x000fec0003800000 */
[----:B------:R-:W-:Y:S01]  /*15e0*/  IMAD.SHL.U32 R2, R15, 0x100, RZ ;  /* 0x000001000f027824 */ /* 0x000fe200078e00ff */
[----:B------:R-:W1:Y:S01]  /*15f0*/  LDCU.64 UR10, c[0x4][URZ] ;  /* 0x01000000ff0a77ac */ /* 0x000e620008000a00 */
[----:B------:R-:W-:Y:S02]  /*1600*/  IMAD.MOV.U32 R10, RZ, RZ, RZ ;  /* 0x000000ffff0a7224 */ /* 0x000fe400078e00ff */
[----:B------:R-:W-:Y:S01]  /*1610*/  IMAD.MOV.U32 R0, RZ, RZ, R1 ;  /* 0x000000ffff007224 */ /* 0x000fe200078e0001 */
[----:B------:R-:W-:Y:S01]  /*1620*/  LOP3.LUT R19, R2, 0x80000000, RZ, 0xfc, !PT ;  /* 0x8000000002137812 */ /* 0x000fe200078efcff */
[----:B------:R-:W-:Y:S01]  /*1630*/  UMOV UR6, URZ ;  /* 0x000000ff00067c82 */ /* 0x000fe20008000000 */
[----:B------:R-:W-:-:S05]  /*1640*/  UMOV UR4, URZ ;  /* 0x000000ff00047c82 */ /* 0x000fca0008000000 */
.L_x_35:
[----:B-1----:R-:W-:Y:S02]  /*1650*/  IMAD.U32 R12, RZ, RZ, UR10 ;  /* 0x0000000aff0c7e24 */ /* 0x002fe4000f8e00ff */
[----:B------:R-:W-:-:S05]  /*1660*/  IMAD.U32 R13, RZ, RZ, UR11 ;  /* 0x0000000bff0d7e24 */ /* 0x000fca000f8e00ff */
[----:B------:R-:W0:Y:S01]  /*1670*/  LDG.E.CONSTANT R2, desc[UR8][R12.64] ;  /* 0x000000080c027981 */ /* 0x000e22000c1e9900 */
[----:B------:R-:W-:Y:S02]  /*1680*/  UIADD3 UR10, UP0, UPT, UR10, 0x4, URZ ;  /* 0x000000040a0a7890 */ /* 0x000fe4000ff1e0ff */
[----:B------:R-:W-:Y:S02]  /*1690*/  UIADD3 UR4, UPT, UPT, UR4, 0x1, URZ ;  /* 0x0000000104047890 */ /* 0x000fe4000fffe0ff */
[----:B------:R-:W-:Y:S02]  /*16a0*/  UIADD3.X UR11, UPT, UPT, URZ, UR11, URZ, UP0, !UPT ;  /* 0x0000000bff0b7290 */ /* 0x000fe400087fe4ff */
[----:B------:R-:W-:Y:S01]  /*16b0*/  UISETP.NE.AND UP0, UPT, UR4, 0x6, UPT ;  /* 0x000000060400788c */ /* 0x000fe2000bf05270 */
[----:B0-----:R-:W-:-:S03]  /*16c0*/  IMAD.WIDE.U32 R2, R2, R19, RZ ;  /* 0x0000001302027225 */ /* 0x001fc600078e00ff */
        /* <DEDUP_REMOVED lines=17> */
[----:B------:R-:W-:Y:S01]  /*17e0*/  UMOV UR7, 0x3bf921fb ;  /* 0x3bf921fb00077882 */ /* 0x000fe20000000000 */
[----:B------:R-:W-:-:S02]  /*17f0*/  ISETP.GE.AND P1, PT, R15, RZ, PT ;  /* 0x000000ff0f00720c */ /* 0x000fc40003f26270 */
[-C--:B--2---:R-:W-:Y:S02]  /*1800*/  @P0 SHF.L.W.U32.HI R0, R3, R4.reuse, R0 ;  /* 0x0000000403000219 */ /* 0x084fe40000010e00 */
[----:B---3--:R-:W-:-:S04]  /*1810*/  @P0 SHF.L.W.U32.HI R3, R2, R4, R3 ;  /* 0x0000000402030219 */ /* 0x008fc80000010e03 */
[C---:B------:R-:W-:Y:S01]  /*1820*/  SHF.L.W.U32.HI R2, R3.reuse, 0x2, R0 ;  /* 0x0000000203027819 */ /* 0x040fe20000010e00 */
[----:B------:R-:W-:-:S03]  /*1830*/  IMAD.SHL.U32 R3, R3, 0x4, RZ ;  /* 0x0000000403037824 */ /* 0x000fc600078e00ff */
[----:B------:R-:W-:Y:S02]  /*1840*/  SHF.R.S32.HI R4, RZ, 0x1f, R2 ;  /* 0x0000001fff047819 */ /* 0x000fe40000011402 */
[----:B------:R-:W-:Y:S02]  /*1850*/  LOP3.LUT R15, R2, R15, RZ, 0x3c, !PT ;  /* 0x0000000f020f7212 */ /* 0x000fe400078e3cff */
[C---:B------:R-:W-:Y:S02]  /*1860*/  LOP3.LUT R12, R4.reuse, R3, RZ, 0x3c, !PT ;  /* 0x00000003040c7212 */ /* 0x040fe400078e3cff */
[----:B------:R-:W-:Y:S02]  /*1870*/  LOP3.LUT R13, R4, R2, RZ, 0x3c, !PT ;  /* 0x00000002040d7212 */ /* 0x000fe400078e3cff */
[----:B------:R-:W-:Y:S02]  /*1880*/  SHF.R.U32.HI R3, RZ, 0x1e, R0 ;  /* 0x0000001eff037819 */ /* 0x000fe40000011600 */
[----:B------:R-:W-:-:S02]  /*1890*/  ISETP.GE.AND P0, PT, R15, RZ, PT ;  /* 0x000000ff0f00720c */ /* 0x000fc40003f06270 */
[----:B------:R-:W1:Y:S01]  /*18a0*/  I2F.F64.S64 R12, R12 ;  /* 0x0000000c000c7312 */ /* 0x000e620000301c00 */
[----:B------:R-:W-:-:S05]  /*18b0*/  LEA.HI R14, R2, R3, RZ, 0x1 ;  /* 0x00000003020e7211 */ /* 0x000fca00078f08ff */
[----:B------:R-:W-:-:S04]  /*18c0*/  IMAD.MOV R0, RZ, RZ, -R14 ;  /* 0x000000ffff007224 */ /* 0x000fc800078e0a0e */
[----:B------:R-:W-:Y:S01]  /*18d0*/  @!P1 IMAD.MOV.U32 R14, RZ, RZ, R0 ;  /* 0x000000ffff0e9224 */ /* 0x000fe200078e0000 */
[----:B-1----:R-:W-:-:S10]  /*18e0*/  DMUL R18, R12, UR6 ;  /* 0x000000060c127c28 */ /* 0x002fd40008000000 */
[----:B------:R-:W0:Y:S02]  /*18f0*/  F2F.F32.F64 R18, R18 ;  /* 0x0000001200127310 */ /* 0x000e240000301000 */
[----:B0-----:R-:W-:-:S07]  /*1900*/  FSEL R10, -R18, R18, !P0 ;  /* 0x00000012120a7208 */ /* 0x001fce0004000100 */
.L_x_34:
[----:B------:R-:W-:Y:S05]  /*1910*/  BSYNC.RECONVERGENT B0 ;  /* 0x0000000000007941 */ /* 0x000fea0003800200 */
.L_x_33:
[----:B0-----:R-:W0:Y:S01]  /*1920*/  MUFU.RCP64H R3, 7 ;  /* 0x401c000000037908 */ /* 0x001e220000001800 */
[----:B------:R-:W-:Y:S01]  /*1930*/  MOV R18, 0x0 ;  /* 0x0000000000127802 */ /* 0x000fe20000000f00 */
[----:B------:R-:W-:Y:S01]  /*1940*/  IMAD.MOV.U32 R19, RZ, RZ, 0x401c0000 ;  /* 0x401c0000ff137424 */ /* 0x000fe200078e00ff */
[----:B------:R-:W-:Y:S01]  /*1950*/  UMOV UR6, 0x54442d18 ;  /* 0x54442d1800067882 */ /* 0x000fe20000000000 */
[----:B------:R-:W-:Y:S01]  /*1960*/  IMAD.MOV.U32 R2, RZ, RZ, 0x1 ;  /* 0x00000001ff027424 */ /* 0x000fe200078e00ff */
[----:B------:R-:W-:Y:S01]  /*1970*/  UMOV UR7, 0x401921fb ;  /* 0x401921fb00077882 */ /* 0x000fe20000000000 */
[----:B------:R-:W-:Y:S01]  /*1980*/  LOP3.LUT R0, R14, 0x1, RZ, 0xc0, !PT ;  /* 0x000000010e007812 */ /* 0x000fe200078ec0ff */
[----:B------:R-:W-:Y:S01]  /*1990*/  FMUL R17, R10, R10 ;  /* 0x0000000a0a117220 */ /* 0x000fe20000400000 */
[----:B------:R-:W-:Y:S01]  /*19a0*/  VIADD R14, R14, 0x1 ;  /* 0x000000010e0e7836 */ /* 0x000fe20000000000 */
[----:B------:R-:W-:Y:S01]  /*19b0*/  BSSY.RECONVERGENT B0, `(.L_x_36) ;  /* 0x0000025000007945 */ /* 0x000fe20003800200 */
[----:B------:R-:W-:Y:S01]  /*19c0*/  ISETP.NE.U32.AND P0, PT, R0, 0x1, PT ;  /* 0x000000010000780c */ /* 0x000fe20003f05070 */
[----:B------:R-:W-:Y:S01]  /*19d0*/  FFMA R16, R17, R16, -0.0013887860113754868507 ;  /* 0xbab607ed11107423 */ /* 0x000fe20000000010 */
[----:B------:R-:W-:Y:S01]  /*19e0*/  IMAD.MOV.U32 R0, RZ, RZ, 0x3c0885e4 ;  /* 0x3c0885e4ff007424 */ /* 0x000fe200078e00ff */
[----:B------:R-:W-:Y:S01]  /*19f0*/  LOP3.LUT P1, RZ, R14, 0x2, RZ, 0xc0, !PT ;  /* 0x000000020eff7812 */ /* 0x000fe2000782c0ff */
[----:B------:R-:W-:-:S02]  /*1a00*/  IMAD.MOV.U32 R4, RZ, RZ, 0x3e2aaaa8 ;  /* 0x3e2aaaa8ff047424 */ /* 0x000fc400078e00ff */
[----:B------:R-:W-:Y:S01]  /*1a10*/  FSEL R16, R16, -0.00019574658654164522886, P0 ;  /* 0xb94d415310107808 */ /* 0x000fe20000000000 */
[----:B0-----:R-:W-:Y:S01]  /*1a20*/  DFMA R12, R2, -R18, 1 ;  /* 0x3ff00000020c742b */ /* 0x001fe20000000812 */
[----:B------:R-:W-:Y:S02]  /*1a30*/  FSEL R0, R0, 0.041666727513074874878, !P0 ;  /* 0x3d2aaabb00007808 */ /* 0x000fe40004000000 */
[----:B------:R-:W-:-:S03]  /*1a40*/  FSEL R4, -R4, -0.4999999701976776123, !P0 ;  /* 0xbeffffff04047808 */ /* 0x000fc60004000100 */
[C---:B------:R-:W-:Y:S01]  /*1a50*/  FFMA R16, R17.reuse, R16, R0 ;  /* 0x0000001011107223 */ /* 0x040fe20000000000 */
[----:B------:R-:W-:Y:S01]  /*1a60*/  FSEL R0, R10, 1, !P0 ;  /* 0x3f8000000a007808 */ /* 0x000fe20004000000 */
[----:B------:R-:W-:Y:S02]  /*1a70*/  DFMA R12, R12, R12, R12 ;  /* 0x0000000c0c0c722b */ /* 0x000fe4000000000c */
[C---:B------:R-:W-:Y:S02]  /*1a80*/  FFMA R4, R17.reuse, R16, R4 ;  /* 0x0000001011047223 */ /* 0x040fe40000000004 */
[----:B------:R-:W-:-:S04]  /*1a90*/  FFMA R17, R17, R0, RZ ;  /* 0x0000000011117223 */ /* 0x000fc800000000ff */
[----:B------:R-:W-:Y:S01]  /*1aa0*/  DFMA R2, R2, R12, R2 ;  /* 0x0000000c0202722b */ /* 0x000fe20000000002 */
[----:B------:R-:W-:Y:S01]  /*1ab0*/  FFMA R17, R17, R4, R0 ;  /* 0x0000000411117223 */ /* 0x000fe20000000000 */
[----:B------:R-:W0:Y:S03]  /*1ac0*/  F2F.F64.F32 R12, R11 ;  /* 0x0000000b000c7310 */ /* 0x000e260000201800 */
[----:B------:R-:W-:-:S03]  /*1ad0*/  @P1 FADD R17, RZ, -R17 ;  /* 0x80000011ff111221 */ /* 0x000fc60000000000 */
[C---:B------:R-:W-:Y:S02]  /*1ae0*/  DFMA R18, R2.reuse, -R18, 1 ;  /* 0x3ff000000212742b */ /* 0x040fe40000000812 */
[----:B------:R1:W-:Y:S06]  /*1af0*/  STG.E desc[UR8][R6.64+0x4], R17 ;  /* 0x0000041106007986 */ /* 0x0003ec000c101908 */
[----:B------:R-:W-:Y:S02]  /*1b00*/  DFMA R2, R2, R18, R2 ;  /* 0x000000120202722b */ /* 0x000fe40000000002 */
[----:B0-----:R-:W-:-:S08]  /*1b10*/  DMUL R12, R12, UR6 ;  /* 0x000000060c0c7c28 */ /* 0x001fd00008000000 */
[----:B------:R-:W-:Y:S02]  /*1b20*/  DMUL R14, R12, R2 ;  /* 0x000000020c0e7228 */ /* 0x000fe40000000000 */
[----:B------:R-:W-:-:S06]  /*1b30*/  FSETP.GEU.AND P1, PT, |R13|, 6.5827683646048100446e-37, PT ;  /* 0x036000000d00780b */ /* 0x000fcc0003f2e200 */
[----:B------:R-:W-:-:S08]  /*1b40*/  DFMA R10, R14, -7, R12 ;  /* 0xc01c00000e0a782b */ /* 0x000fd0000000000c */
[----:B------:R-:W-:-:S10]  /*1b50*/  DFMA R2, R2, R10, R14 ;  /* 0x0000000a0202722b */ /* 0x000fd4000000000e */
[----:B------:R-:W-:-:S05]  /*1b60*/  FFMA R0, RZ, 2.4375, R3 ;  /* 0x401c0000ff007823 */ /* 0x000fca0000000003 */
[----:B------:R-:W-:-:S13]  /*1b70*/  FSETP.GT.AND P0, PT, |R0|, 1.469367938527859385e-39, PT ;  /* 0x001000000000780b */ /* 0x000fda0003f04200 */
[----:B-1----:R-:W-:Y:S05]  /*1b80*/  @P0 BRA P1, `(.L_x_37) ;  /* 0x00000000001c0947 */ /* 0x002fea0000800000 */
[----:B------:R-:W-:Y:S01]  /*1b90*/  IMAD.MOV.U32 R14, RZ, RZ, R12 ;  /* 0x000000ffff0e7224 */ /* 0x000fe200078e000c */
[----:B------:R-:W-:Y:S01]  /*1ba0*/  MOV R10, 0x1be0 ;  /* 0x00001be0000a7802 */ /* 0x000fe20000000f00 */
[----:B------:R-:W-:Y:S02]  /*1bb0*/  IMAD.MOV.U32 R15, RZ, RZ, R13 ;  /* 0x000000ffff0f7224 */ /* 0x000fe400078e000d */
[----:B------:R-:W-:-:S07]  /*1bc0*/  IMAD.MOV.U32 R3, RZ, RZ, 0x401c0000 ;  /* 0x401c0000ff037424 */ /* 0x000fce00078e00ff */
[----:B------:R-:W-:Y:S05]  /*1bd0*/  CALL.REL.NOINC `($__internal_0_$__cuda_sm20_div_rn_f64_full) ;  /* 0x0000001800547944 */ /* 0x000fea0003c00000 */
[----:B------:R-:W-:Y:S02]  /*1be0*/  IMAD.MOV.U32 R2, RZ, RZ, R18 ;  /* 0x000000ffff027224 */ /* 0x000fe400078e0012 */
[----:B------:R-:W-:-:S07]  /*1bf0*/  IMAD.MOV.U32 R3, RZ, RZ, R19 ;  /* 0x000000ffff037224 */ /* 0x000fce00078e0013 */
.L_x_37:
[----:B------:R-:W-:Y:S05]  /*1c00*/  BSYNC.RECONVERGENT B0 ;  /* 0x0000000000007941 */ /* 0x000fea0003800200 */
.L_x_36:
        /* <DEDUP_REMOVED lines=9> */
[----:B------:R-:W-:-:S04]  /*1ca0*/  FFMA R14, R14, -5.3903029534742383927e-15, R13 ;  /* 0xa7c234c50e0e7823 */ /* 0x000fc8000000000d */
[----:B------:R-:W-:Y:S01]  /*1cb0*/  IMAD.MOV.U32 R4, RZ, RZ, R14 ;  /* 0x000000ffff047224 */ /* 0x000fe200078e000e */
[----:B------:R-:W-:Y:S06]  /*1cc0*/  @!P0 BRA `(.L_x_39) ;  /* 0x0000000000dc8947 */ /* 0x000fec0003800000 */
[----:B------:R-:W-:-:S13]  /*1cd0*/  FSETP.NEU.AND P0, PT, |R11|, +INF , PT ;  /* 0x7f8000000b00780b */ /* 0x000fda0003f0d200 */
[----:B------:R-:W-:Y:S01]  /*1ce0*/  @!P0 FMUL R4, RZ, R11 ;  /* 0x0000000bff048220 */ /* 0x000fe20000400000 */
[----:B------:R-:W-:Y:S01]  /*1cf0*/  @!P0 MOV R0, RZ ;  /* 0x000000ff00008202 */ /* 0x000fe20000000f00 */
        /* <DEDUP_REMOVED lines=8> */
.L_x_40:
        /* <DEDUP_REMOVED lines=36> */
[----:B------:R-:W1:Y:S01]  /*1fc0*/  I2F.F64.S64 R12, R12 ;  /* 0x0000000c000c7312 */ /* 0x000e620000301c00 */
[----:B------:R-:W-:Y:S02]  /*1fd0*/  LEA.HI R0, R2, R3, RZ, 0x1 ;  /* 0x0000000302007211 */ /* 0x000fe400078f08ff */
[----:B------:R-:W-:-:S03]  /*1fe0*/  ISETP.GE.AND P1, PT, R4, RZ, PT ;  /* 0x000000ff0400720c */ /* 0x000fc60003f26270 */
[----:B------:R-:W-:-:S04]  /*1ff0*/  IMAD.MOV R2, RZ, RZ, -R0 ;  /* 0x000000ffff027224 */ /* 0x000fc800078e0a00 */
[----:B------:R-:W-:Y:S01]  /*2000*/  @!P0 IMAD.MOV.U32 R0, RZ, RZ, R2 ;  /* 0x000000ffff008224 */ /* 0x000fe200078e0002 */
[----:B-1----:R-:W-:-:S10]  /*2010*/  DMUL R16, R12, UR6 ;  /* 0x000000060c107c28 */ /* 0x002fd40008000000 */
[----:B------:R-:W1:Y:S02]  /*2020*/  F2F.F32.F64 R16, R16 ;  /* 0x0000001000107310 */ /* 0x000e640000301000 */
[----:B01----:R-:W-:-:S07]  /*2030*/  FSEL R4, -R16, R16, !P1 ;  /* 0x0000001010047208 */ /* 0x003fce0004800100 */
.L_x_39:
[----:B------:R-:W-:Y:S05]  /*2040*/  BSYNC.RECONVERGENT B0 ;  /* 0x0000000000007941 */ /* 0x000fea0003800200 */
.L_x_38:
[----:B------:R-:W-:Y:S01]  /*2050*/  LOP3.LUT R10, R0, 0x1, RZ, 0xc0, !PT ;  /* 0x00000001000a7812 */ /* 0x000fe200078ec0ff */
[----:B------:R-:W-:Y:S02]  /*2060*/  IMAD.MOV.U32 R16, RZ, RZ, 0x37cbac00 ;  /* 0x37cbac00ff107424 */ /* 0x000fe400078e00ff */
[----:B------:R-:W-:Y:S01]  /*2070*/  FMUL R3, R4, R4 ;  /* 0x0000000404037220 */ /* 0x000fe20000400000 */
[----:B------:R-:W-:Y:S01]  /*2080*/  MOV R17, 0x3effffff ;  /* 0x3effffff00117802 */ /* 0x000fe20000000f00 */
[----:B------:R-:W-:Y:S01]  /*2090*/  BSSY.RECONVERGENT B0, `(.L_x_41) ;  /* 0x0000048000007945 */ /* 0x000fe20003800200 */
[----:B------:R-:W-:Y:S01]  /*20a0*/  ISETP.NE.U32.AND P0, PT, R10, 0x1, PT ;  /* 0x000000010a00780c */ /* 0x000fe20003f05070 */
[----:B------:R-:W-:Y:S01]  /*20b0*/  FFMA R2, R3, R16, -0.0013887860113754868507 ;  /* 0xbab607ed03027423 */ /* 0x000fe20000000010 */
[----:B------:R-:W-:Y:S01]  /*20c0*/  IMAD.MOV.U32 R10, RZ, RZ, 0x3d2aaabb ;  /* 0x3d2aaabbff0a7424 */ /* 0x000fe200078e00ff */
[----:B------:R-:W-:Y:S02]  /*20d0*/  LOP3.LUT P1, RZ, R0, 0x2, RZ, 0xc0, !PT ;  /* 0x0000000200ff7812 */ /* 0x000fe4000782c0ff */
[----:B------:R-:W-:-:S02]  /*20e0*/  FSEL R0, R4, 1, P0 ;  /* 0x3f80000004007808 */ /* 0x000fc40000000000 */
[----:B------:R-:W-:Y:S02]  /*20f0*/  FSEL R2, R2, -0.00019574658654164522886, !P0 ;  /* 0xb94d415302027808 */ /* 0x000fe40004000000 */
[----:B------:R-:W-:Y:S01]  /*2100*/  FSEL R10, R10, 0.0083327032625675201416, !P0 ;  /* 0x3c0885e40a0a7808 */ /* 0x000fe20004000000 */
[----:B------:R-:W-:Y:S01]  /*2110*/  FFMA R13, R3, R0, RZ ;  /* 0x00000000030d7223 */ /* 0x000fe200000000ff */
[----:B------:R-:W-:Y:S02]  /*2120*/  FSEL R17, -R17, -0.16666662693023681641, !P0 ;  /* 0xbe2aaaa811117808 */ /* 0x000fe40004000100 */
[----:B------:R-:W-:Y:S01]  /*2130*/  FSETP.GE.AND P0, PT, |R11|, 105615, PT ;  /* 0x47ce47800b00780b */ /* 0x000fe20003f06200 */
[----:B------:R-:W-:-:S04]  /*2140*/  FFMA R2, R3, R2, R10 ;  /* 0x0000000203027223 */ /* 0x000fc8000000000a */
[----:B------:R-:W-:-:S04]  /*2150*/  FFMA R2, R3, R2, R17 ;  /* 0x0000000203027223 */ /* 0x000fc80000000011 */
[----:B------:R-:W-:-:S04]  /*2160*/  FFMA R13, R13, R2, R0 ;  /* 0x000000020d0d7223 */ /* 0x000fc80000000000 */
        /* <DEDUP_REMOVED lines=14> */
.L_x_43:
[----:B-1----:R-:W-:Y:S02]  /*2250*/  IMAD.U32 R12, RZ, RZ, UR10 ;  /* 0x0000000aff0c7e24 */ /* 0x002fe4000f8e00ff */
[----:B0-----:R-:W-:-:S05]  /*2260*/  IMAD.U32 R13, RZ, RZ, UR11 ;  /* 0x0000000bff0d7e24 */ /* 0x001fca000f8e00ff */
        /* <DEDUP_REMOVED lines=26> */
[----:B---3--:R-:W-:Y:S02]  /*2410*/  @P0 SHF.L.W.U32.HI R3, R2, R4, R3 ;  /* 0x0000000402030219 */ /* 0x008fe40000010e03 */
[--C-:B------:R-:W-:Y:S02]  /*2420*/  SHF.R.U32.HI R15, RZ, 0x1e, R0.reuse ;  /* 0x0000001eff0f7819 */ /* 0x100fe40000011600 */
[C---:B------:R-:W-:Y:S01]  /*2430*/  SHF.L.W.U32.HI R2, R3.reuse, 0x2, R0 ;  /* 0x0000000203027819 */ /* 0x040fe20000010e00 */
[----:B------:R-:W-:-:S03]  /*2440*/  IMAD.SHL.U32 R3, R3, 0x4, RZ ;  /* 0x0000000403037824 */ /* 0x000fc600078e00ff */
[----:B------:R-:W-:Y:S02]  /*2450*/  SHF.R.S32.HI R4, RZ, 0x1f, R2 ;  /* 0x0000001fff047819 */ /* 0x000fe40000011402 */
[----:B------:R-:W-:Y:S02]  /*2460*/  LEA.HI R15, R2, R15, RZ, 0x1 ;  /* 0x0000000f020f7211 */ /* 0x000fe400078f08ff */
[C---:B------:R-:W-:Y:S02]  /*2470*/  LOP3.LUT R12, R4.reuse, R3, RZ, 0x3c, !PT ;  /* 0x00000003040c7212 */ /* 0x040fe400078e3cff */
[----:B------:R-:W-:Y:S01]  /*2480*/  LOP3.LUT R13, R4, R2, RZ, 0x3c, !PT ;  /* 0x00000002040d7212 */ /* 0x000fe200078e3cff */
[----:B------:R-:W-:Y:S01]  /*2490*/  IMAD.MOV R0, RZ, RZ, -R15 ;  /* 0x000000ffff007224 */ /* 0x000fe200078e0a0f */
[----:B------:R-:W-:-:S03]  /*24a0*/  LOP3.LUT R11, R2, R11, RZ, 0x3c, !PT ;  /* 0x0000000b020b7212 */ /* 0x000fc600078e3cff */
[----:B------:R-:W-:Y:S01]  /*24b0*/  @!P1 IMAD.MOV.U32 R15, RZ, RZ, R0 ;  /* 0x000000ffff0f9224 */ /* 0x000fe200078e0000 */
[----:B------:R-:W0:Y:S01]  /*24c0*/  I2F.F64.S64 R12, R12 ;  /* 0x0000000c000c7312 */ /* 0x000e220000301c00 */
[----:B------:R-:W-:Y:S01]  /*24d0*/  ISETP.GE.AND P0, PT, R11, RZ, PT ;  /* 0x000000ff0b00720c */ /* 0x000fe20003f06270 */
[----:B0-----:R-:W-:-:S10]  /*24e0*/  DMUL R18, R12, UR6 ;  /* 0x000000060c127c28 */ /* 0x001fd40008000000 */
[----:B------:R-:W0:Y:S02]  /*24f0*/  F2F.F32.F64 R18, R18 ;  /* 0x0000001200127310 */ /* 0x000e240000301000 */
[----:B01----:R-:W-:-:S07]  /*2500*/  FSEL R14, -R18, R18, !P0 ;  /* 0x00000012120e7208 */ /* 0x003fce0004000100 */
.L_x_42:
[----:B------:R-:W-:Y:S05]  /*2510*/  BSYNC.RECONVERGENT B0 ;  /* 0x0000000000007941 */ /* 0x000fea0003800200 */
.L_x_41:
[----:B------:R-:W1:Y:S01]  /*2520*/  MUFU.RCP64H R3, 52 ;  /* 0x404a000000037908 */ /* 0x000e620000001800 */
[----:B------:R-:W-:Y:S01]  /*2530*/  IMAD.MOV.U32 R12, RZ, RZ, 0x0 ;  /* 0x00000000ff0c7424 */ /* 0x000fe200078e00ff */
[----:B0-----:R-:W-:Y:S01]  /*2540*/  MOV R13, 0x404a0000 ;  /* 0x404a0000000d7802 */ /* 0x001fe20000000f00 */
[----:B------:R-:W-:Y:S01]  /*2550*/  IMAD.MOV.U32 R2, RZ, RZ, 0x1 ;  /* 0x00000001ff027424 */ /* 0x000fe200078e00ff */
[----:B------:R-:W-:Y:S01]  /*2560*/  UMOV UR6, 0x54442d18 ;  /* 0x54442d1800067882 */ /* 0x000fe20000000000 */
[----:B------:R-:W-:Y:S01]  /*2570*/  UMOV UR7, 0x401921fb ;  /* 0x401921fb00077882 */ /* 0x000fe20000000000 */
[C---:B------:R-:W-:Y:S01]  /*2580*/  LOP3.LUT R0, R15.reuse, 0x1, RZ, 0xc0, !PT ;  /* 0x000000010f007812 */ /* 0x040fe200078ec0ff */
        /* <DEDUP_REMOVED lines=9> */
[----:B-1----:R-:W-:Y:S01]  /*2620*/  DFMA R10, R2, -R12, 1 ;  /* 0x3ff00000020a742b */ /* 0x002fe2000000080c */
        /* <DEDUP_REMOVED lines=19> */
[----:B------:R-:W-:-:S05]  /*2760*/  FFMA R0, RZ, 3.15625, R3 ;  /* 0x404a0000ff007823 */ /* 0x000fca0000000003 */
        /* <DEDUP_REMOVED lines=9> */
.L_x_45:
[----:B------:R-:W-:Y:S05]  /*2800*/  BSYNC.RECONVERGENT B0 ;  /* 0x0000000000007941 */ /* 0x000fea0003800200 */
.L_x_44:
        /* <DEDUP_REMOVED lines=14> */
[----:B------:R-:W-:Y:S01]  /*28f0*/  @!P0 IMAD.MOV.U32 R0, RZ, RZ, RZ ;  /* 0x000000ffff008224 */ /* 0x000fe200078e00ff */
[----:B------:R-:W-:Y:S06]  /*2900*/  @!P0 BRA `(.L_x_47) ;  /* 0x0000000000cc8947 */ /* 0x000fec0003800000 */
[----:B------:R-:W-:Y:S01]  /*2910*/  SHF.L.U32 R2, R9, 0x8, RZ ;  /* 0x0000000809027819 */ /* 0x000fe200000006ff */
[----:B------:R-:W-:Y:S01]  /*2920*/  IMAD.MOV.U32 R10, RZ, RZ, RZ ;  /* 0x000000ffff0a7224 */ /* 0x000fe200078e00ff */
[----:B------:R-:W0:Y:S01]  /*2930*/  LDCU.64 UR6, c[0x4][URZ] ;  /* 0x01000000ff0677ac */ /* 0x000e220008000a00 */
[----:B------:R-:W-:Y:S01]  /*2940*/  IMAD.MOV.U32 R0, RZ, RZ, R1 ;  /* 0x000000ffff007224 */ /* 0x000fe200078e0001 */
[----:B------:R-:W-:Y:S01]  /*2950*/  LOP3.LUT R17, R2, 0x80000000, RZ, 0xfc, !PT ;  /* 0x8000000002117812 */ /* 0x000fe200078efcff */
[----:B------:R-:W-:Y:S01]  /*2960*/  UMOV UR5, URZ ;  /* 0x000000ff00057c82 */ /* 0x000fe20008000000 */
[----:B------:R-:W-:-:S05]  /*2970*/  UMOV UR4, URZ ;  /* 0x000000ff00047c82 */ /* 0x000fca0008000000 */
.L_x_48:
        /* <DEDUP_REMOVED lines=44> */
.L_x_47:
[----:B------:R-:W-:Y:S05]  /*2c40*/  BSYNC.RECONVERGENT B0 ;  /* 0x0000000000007941 */ /* 0x000fea0003800200 */
.L_x_46:
[----:B------:R-:W-:Y:S02]  /*2c50*/  IMAD.MOV.U32 R15, RZ, RZ, 0x37cbac00 ;  /* 0x37cbac00ff0f7424 */ /* 0x000fe400078e00ff */
[----:B------:R-:W-:Y:S01]  /*2c60*/  FMUL R2, R4, R4 ;  /* 0x0000000404027220 */ /* 0x000fe20000400000 */
[C---:B------:R-:W-:Y:S01]  /*2c70*/  LOP3.LUT R10, R0.reuse, 0x1, RZ, 0xc0, !PT ;  /* 0x00000001000a7812 */ /* 0x040fe200078ec0ff */
[----:B------:R-:W-:Y:S01]  /*2c80*/  IMAD.MOV.U32 R13, RZ, RZ, 0x3d2aaabb ;  /* 0x3d2aaabbff0d7424 */ /* 0x000fe200078e00ff */
[----:B------:R-:W-:Y:S01]  /*2c90*/  LOP3.LUT P1, RZ, R0, 0x2, RZ, 0xc0, !PT ;  /* 0x0000000200ff7812 */ /* 0x000fe2000782c0ff */
[----:B------:R-:W-:Y:S01]  /*2ca0*/  FFMA R3, R2, R15, -0.0013887860113754868507 ;  /* 0xbab607ed02037423 */ /* 0x000fe2000000000f */
[----:B------:R-:W-:Y:S01]  /*2cb0*/  ISETP.NE.U32.AND P0, PT, R10, 0x1, PT ;  /* 0x000000010a00780c */ /* 0x000fe20003f05070 */
[----:B------:R-:W-:Y:S01]  /*2cc0*/  IMAD.MOV.U32 R10, RZ, RZ, 0x3effffff ;  /* 0x3effffffff0a7424 */ /* 0x000fe200078e00ff */
[----:B------:R-:W-:Y:S02]  /*2cd0*/  BSSY.RECONVERGENT B0, `(.L_x_49) ;  /* 0x0000044000007945 */ /* 0x000fe40003800200 */
[----:B------:R-:W-:-:S02]  /*2ce0*/  FSEL R3, R3, -0.00019574658654164522886, !P0 ;  /* 0xb94d415303037808 */ /* 0x000fc40004000000 */
[----:B------:R-:W-:Y:S02]  /*2cf0*/  FSEL R13, R13, 0.0083327032625675201416, !P0 ;  /* 0x3c0885e40d0d7808 */ /* 0x000fe40004000000 */
[----:B------:R-:W-:Y:S02]  /*2d00*/  FSEL R0, R4, 1, P0 ;  /* 0x3f80000004007808 */ /* 0x000fe40000000000 */
[----:B------:R-:W-:Y:S01]  /*2d10*/  FSEL R4, -R10, -0.16666662693023681641, !P0 ;  /* 0xbe2aaaa80a047808 */ /* 0x000fe20004000100 */
[C---:B------:R-:W-:Y:S01]  /*2d20*/  FFMA R13, R2.reuse, R3, R13 ;  /* 0x00000003020d7223 */ /* 0x040fe2000000000d */
[----:B------:R-:W-:Y:S01]  /*2d30*/  FSETP.GE.AND P0, PT, |R9|, 105615, PT ;  /* 0x47ce47800900780b */ /* 0x000fe20003f06200 */
[C---:B------:R-:W-:Y:S02]  /*2d40*/  FFMA R3, R2.reuse, R0, RZ ;  /* 0x0000000002037223 */ /* 0x040fe400000000ff */
[----:B------:R-:W-:-:S04]  /*2d50*/  FFMA R4, R2, R13, R4 ;  /* 0x0000000d02047223 */ /* 0x000fc80000000004 */
[----:B------:R-:W-:-:S04]  /*2d60*/  FFMA R3, R3, R4, R0 ;  /* 0x0000000403037223 */ /* 0x000fc80000000000 */
[----:B------:R-:W-:-:S05]  /*2d70*/  @P1 FADD R3, RZ, -R3 ;  /* 0x80000003ff031221 */ /* 0x000fca0000000000 */
[----:B------:R0:W-:Y:S01]  /*2d80*/  STG.E desc[UR8][R6.64+0x10], R3 ;  /* 0x0000100306007986 */ /* 0x0001e2000c101908 */
[----:B------:R-:W-:Y:S05]  /*2d90*/  @!P0 BRA `(.L_x_50) ;  /* 0x0000000000dc8947 */ /* 0x000fea0003800000 */
[----:B------:R-:W-:-:S13]  /*2da0*/  FSETP.NEU.AND P0, PT, |R9|, +INF , PT ;  /* 0x7f8000000900780b */ /* 0x000fda0003f0d200 */
[----:B------:R-:W-:Y:S01]  /*2db0*/  @!P0 FMUL R11, RZ, R9 ;  /* 0x00000009ff0b8220 */ /* 0x000fe20000400000 */
[----:B------:R-:W-:Y:S01]  /*2dc0*/  @!P0 MOV R14, RZ ;  /* 0x000000ff000e8202 */ /* 0x000fe20000000f00 */
        /* <DEDUP_REMOVED lines=8> */
.L_x_51:
        /* <DEDUP_REMOVED lines=37> */
[----:B------:R-:W0:Y:S01]  /*30a0*/  I2F.F64.S64 R12, R12 ;  /* 0x0000000c000c7312 */ /* 0x000e220000301c00 */
[----:B------:R-:W-:-:S05]  /*30b0*/  LEA.HI R14, R2, R3, RZ, 0x1 ;  /* 0x00000003020e7211 */ /* 0x000fca00078f08ff */
[----:B------:R-:W-:-:S04]  /*30c0*/  IMAD.MOV R0, RZ, RZ, -R14 ;  /* 0x000000ffff007224 */ /* 0x000fc800078e0a0e */
[----:B------:R-:W-:Y:S01]  /*30d0*/  @!P1 IMAD.MOV.U32 R14, RZ, RZ, R0 ;  /* 0x000000ffff0e9224 */ /* 0x000fe200078e0000 */
[----:B0-----:R-:W-:-:S10]  /*30e0*/  DMUL R16, R12, UR4 ;  /* 0x000000040c107c28 */ /* 0x001fd40008000000 */
[----:B------:R-:W0:Y:S02]  /*30f0*/  F2F.F32.F64 R16, R16 ;  /* 0x0000001000107310 */ /* 0x000e240000301000 */
[----:B01----:R-:W-:-:S07]  /*3100*/  FSEL R11, -R16, R16, !P0 ;  /* 0x00000010100b7208 */ /* 0x003fce0004000100 */
.L_x_50:
[----:B------:R-:W-:Y:S05]  /*3110*/  BSYNC.RECONVERGENT B0 ;  /* 0x0000000000007941 */ /* 0x000fea0003800200 */
.L_x_49:
[----:B------:R-:W-:Y:S01]  /*3120*/  FMUL R4, R11, R11 ;  /* 0x0000000b0b047220 */ /* 0x000fe20000400000 */
[----:B------:R-:W-:Y:S01]  /*3130*/  LOP3.LUT R0, R14, 0x1, RZ, 0xc0, !PT ;  /* 0x000000010e007812 */ /* 0x000fe200078ec0ff */
[----:B0-----:R-:W0:Y:S01]  /*3140*/  LDC.64 R2, c[0x0][0x390] ;  /* 0x0000e400ff027b82 */ /* 0x001e220000000a00 */
[----:B------:R-:W-:Y:S02]  /*3150*/  IMAD.MOV.U32 R9, RZ, RZ, 0x3c0885e4 ;  /* 0x3c0885e4ff097424 */ /* 0x000fe400078e00ff */
[----:B------:R-:W-:Y:S01]  /*3160*/  FFMA R15, R4, R15, -0.0013887860113754868507 ;  /* 0xbab607ed040f7423 */ /* 0x000fe2000000000f */
[----:B------:R-:W-:Y:S01]  /*3170*/  ISETP.NE.U32.AND P0, PT, R0, 0x1, PT ;  /* 0x000000010000780c */ /* 0x000fe20003f05070 */
[----:B------:R-:W-:Y:S01]  /*3180*/  VIADD R14, R14, 0x1 ;  /* 0x000000010e0e7836 */ /* 0x000fe20000000000 */
[----:B------:R-:W-:Y:S02]  /*3190*/  MOV R10, 0x3e2aaaa8 ;  /* 0x3e2aaaa8000a7802 */ /* 0x000fe40000000f00 */
[----:B------:R-:W-:-:S02]  /*31a0*/  FSEL R15, R15, -0.00019574658654164522886, P0 ;  /* 0xb94d41530f0f7808 */ /* 0x000fc40000000000 */
[----:B------:R-:W-:Y:S02]  /*31b0*/  FSEL R9, R9, 0.041666727513074874878, !P0 ;  /* 0x3d2aaabb09097808 */ /* 0x000fe40004000000 */
[----:B------:R-:W-:Y:S02]  /*31c0*/  FSEL R10, -R10, -0.4999999701976776123, !P0 ;  /* 0xbeffffff0a0a7808 */ /* 0x000fe40004000100 */
[----:B------:R-:W-:Y:S01]  /*31d0*/  LOP3.LUT P1, RZ, R14, 0x2, RZ, 0xc0, !PT ;  /* 0x000000020eff7812 */ /* 0x000fe2000782c0ff */
[----:B------:R-:W-:Y:S01]  /*31e0*/  FFMA R9, R4, R15, R9 ;  /* 0x0000000f04097223 */ /* 0x000fe20000000009 */
[----:B------:R-:W-:-:S03]  /*31f0*/  FSEL R0, R11, 1, !P0 ;  /* 0x3f8000000b007808 */ /* 0x000fc60004000000 */
[C---:B------:R-:W-:Y:S02]  /*3200*/  FFMA R10, R4.reuse, R9, R10 ;  /* 0x00000009040a7223 */ /* 0x040fe4000000000a */
[----:B------:R-:W-:-:S04]  /*3210*/  FFMA R9, R4, R0, RZ ;  /* 0x0000000004097223 */ /* 0x000fc800000000ff */
[----:B------:R-:W-:Y:S01]  /*3220*/  FFMA R9, R9, R10, R0 ;  /* 0x0000000a09097223 */ /* 0x000fe20000000000 */
[----:B0-----:R-:W-:-:S04]  /*3230*/  IMAD.WIDE R2, R8, 0x4, R2 ;  /* 0x0000000408027825 */ /* 0x001fc800078e0202 */
[----:B------:R-:W-:-:S05]  /*3240*/  @P1 FADD R9, RZ, -R9 ;  /* 0x80000009ff091221 */ /* 0x000fca0000000000 */
[----:B------:R0:W-:Y:S04]  /*3250*/  STG.E desc[UR8][R6.64+0x14], R9 ;  /* 0x0000140906007986 */ /* 0x0001e8000c101908 */
[----:B------:R-:W2:Y:S01]  /*3260*/  LDG.E R3, desc[UR8][R2.64] ;  /* 0x0000000802037981 */ /* 0x000ea2000c1e1900 */
[----:B------:R-:W-:Y:S01]  /*3270*/  IMAD.MOV.U32 R11, RZ, RZ, 0x3ca3d70a ;  /* 0x3ca3d70aff0b7424 */ /* 0x000fe200078e00ff */
[----:B------:R-:W-:Y:S01]  /*3280*/  BSSY.RECONVERGENT B0, `(.L_x_52) ;  /* 0x000000e000007945 */ /* 0x000fe20003800200 */
[----:B------:R-:W-:-:S04]  /*3290*/  IMAD.MOV.U32 R4, RZ, RZ, 0x42480000 ;  /* 0x42480000ff047424 */ /* 0x000fc800078e00ff */
[----:B------:R-:W-:-:S04]  /*32a0*/  FFMA R4, R11, -R4, 1 ;  /* 0x3f8000000b047423 */ /* 0x000fc80000000804 */
[----:B------:R-:W-:Y:S01]  /*32b0*/  FFMA R11, R4, R11, 0.019999999552965164185 ;  /* 0x3ca3d70a040b7423 */ /* 0x000fe2000000000b */
[----:B--2---:R-:W-:Y:S01]  /*32c0*/  FADD R0, R3, 10 ;  /* 0x4120000003007421 */ /* 0x004fe20000000000 */
[----:B------:R1:W-:Y:S03]  /*32d0*/  STG.E desc[UR8][R6.64+0x18], R3 ;  /* 0x0000180306007986 */ /* 0x0003e6000c101908 */
[----:B------:R-:W2:Y:S01]  /*32e0*/  FCHK P0, R0, 50 ;  /* 0x4248000000007902 */ /* 0x000ea20000000000 */
[----:B------:R-:W-:-:S04]  /*32f0*/  FFMA R4, R0, R11, RZ ;  /* 0x0000000b00047223 */ /* 0x000fc800000000ff */
[----:B------:R-:W-:-:S04]  /*3300*/  FFMA R10, R4, -50, R0 ;  /* 0xc2480000040a7823 */ /* 0x000fc80000000000 */
[----:B0-----:R-:W-:Y:S01]  /*3310*/  FFMA R9, R11, R10, R4 ;  /* 0x0000000a0b097223 */ /* 0x001fe20000000004 */
[----:B-12---:R-:W-:Y:S06]  /*3320*/  @!P0 BRA `(.L_x_53) ;  /* 0x00000000000c8947 */ /* 0x006fec0003800000 */
[----:B------:R-:W-:Y:S01]  /*3330*/  IMAD.MOV.U32 R3, RZ, RZ, 0x42480000 ;  /* 0x42480000ff037424 */ /* 0x000fe200078e00ff */
[----:B------:R-:W-:-:S07]  /*3340*/  MOV R4, 0x3360 ;  /* 0x0000336000047802 */ /* 0x000fce0000000f00 */
[----:B------:R-:W-:Y:S05]  /*3350*/  CALL.REL.NOINC `($__internal_1_$__cuda_sm3x_div_rn_noftz_f32_slowpath) ;  /* 0x0000000400e47944 */ /* 0x000fea0003c00000 */
.L_x_53:
[----:B------:R-:W-:Y:S05]  /*3360*/  BSYNC.RECONVERGENT B0 ;  /* 0x0000000000007941 */ /* 0x000fea0003800200 */
.L_x_52:
[----:B------:R-:W0:Y:S01]  /*3370*/  LDC.64 R2, c[0x0][0x3b0] ;  /* 0x0000ec00ff027b82 */ /* 0x000e220000000a00 */
[----:B------:R1:W-:Y:S01]  /*3380*/  STG.E desc[UR8][R6.64+0x1c], R9 ;  /* 0x00001c0906007986 */ /* 0x0003e2000c101908 */
[----:B------:R-:W2:Y:S06]  /*3390*/  LDCU.64 UR4, c[0x0][0x398] ;  /* 0x00007300ff0477ac */ /* 0x000eac0008000a00 */
[----:B------:R-:W3:Y:S01]  /*33a0*/  LDC.64 R10, c[0x0][0x3b8] ;  /* 0x0000ee00ff0a7b82 */ /* 0x000ee20000000a00 */
[----:B0-----:R-:W-:-:S05]  /*33b0*/  IMAD.WIDE R2, R8, 0x4, R2 ;  /* 0x0000000408027825 */ /* 0x001fca00078e0202 */
[----:B------:R0:W4:Y:S01]  /*33c0*/  LDG.E R13, desc[UR8][R2.64] ;  /* 0x00000008020d7981 */ /* 0x000122000c1e1900 */
[----:B---3--:R-:W-:Y:S01]  /*33d0*/  IMAD.WIDE R4, R5, 0x4, R10 ;  /* 0x0000000405047825 */ /* 0x008fe200078e020a */
[----:B--2---:R-:W-:-:S04]  /*33e0*/  ISETP.NE.U32.AND P0, PT, RZ, UR4, PT ;  /* 0x00000004ff007c0c */ /* 0x004fc8000bf05070 */
[----:B------:R-:W-:-:S13]  /*33f0*/  ISETP.NE.AND.EX P0, PT, RZ, UR5, PT, P0 ;  /* 0x00000005ff007c0c */ /* 0x000fda000bf05300 */
[----:B------:R-:W2:Y:S08]  /*3400*/  @P0 LDC.64 R10, c[0x0][0x398] ;  /* 0x0000e600ff0a0b82 */ /* 0x000eb00000000a00 */
[----:B0-----:R-:W0:Y:S01]  /*3410*/  @P0 LDC R3, c[0x0][0x3a8] ;  /* 0x0000ea00ff030b82 */ /* 0x001e220000000800 */
[----:B----4-:R-:W-:Y:S04]  /*3420*/  STG.E desc[UR8][R6.64+0x20], R13 ;  /* 0x0000200d06007986 */ /* 0x010fe8000c101908 */
[----:B------:R3:W4:Y:S01]  /*3430*/  LDG.E R15, desc[UR8][R4.64] ;  /* 0x00000008040f7981 */ /* 0x000722000c1e1900 */
[----:B--2---:R-:W-:-:S02]  /*3440*/  @P0 IMAD.WIDE R10, R8, 0x4, R10 ;  /* 0x00000004080a0825 */ /* 0x004fc400078e020a */
[----:B---3--:R-:W1:Y:S01]  /*3450*/  LDC.64 R4, c[0x0][0x388] ;  /* 0x0000e200ff047b82 */ /* 0x008e620000000a00 */
[----:B----4-:R-:W-:Y:S04]  /*3460*/  STG.E desc[UR8][R6.64+0x24], R15 ;  /* 0x0000240f06007986 */ /* 0x010fe8000c101908 */
[----:B------:R-:W2:Y:S01]  /*3470*/  @P0 LDG.E R17, desc[UR8][R10.64] ;  /* 0x000000080a110981 */ /* 0x000ea2000c1e1900 */
[----:B0-----:R-:W-:-:S03]  /*3480*/  @P0 IMAD.WIDE R2, R3, 0x4, R10 ;  /* 0x0000000403020825 */ /* 0x001fc600078e020a */
[----:B--2---:R-:W-:Y:S04]  /*3490*/  @P0 STG.E desc[UR8][R6.64+0x28], R17 ;  /* 0x0000281106000986 */ /* 0x004fe8000c101908 */
[----:B------:R-:W2:Y:S01]  /*34a0*/  @P0 LDG.E R3, desc[UR8][R2.64] ;  /* 0x0000000802030981 */ /* 0x000ea2000c1e1900 */
[----:B-1----:R-:W-:Y:S02]  /*34b0*/  IMAD.WIDE R8, R8, 0x4, R4 ;  /* 0x0000000408087825 */ /* 0x002fe400078e0204 */
[----:B------:R-:W0:Y:S01]  /*34c0*/  LDC R5, c[0x0][0x3ac] ;  /* 0x0000eb00ff057b82 */ /* 0x000e220000000800 */
[----:B--2---:R-:W-:Y:S04]  /*34d0*/  @P0 STG.E desc[UR8][R6.64+0x2c], R3 ;  /* 0x00002c0306000986 */ /* 0x004fe8000c101908 */
[----:B------:R-:W2:Y:S01]  /*34e0*/  LDG.E R9, desc[UR8][R8.64] ;  /* 0x0000000808097981 */ /* 0x000ea2000c1e1900 */
[----:B0-----:R-:W-:-:S04]  /*34f0*/  VIADD R5, R5, 0xffffffff ;  /* 0xffffffff05057836 */ /* 0x001fc80000000000 */
[----:B------:R-:W-:-:S05]  /*3500*/  IMAD.WIDE R4, R5, 0x4, R6 ;  /* 0x0000000405047825 */ /* 0x000fca00078e0206 */
[----:B--2---:R-:W-:Y:S01]  /*3510*/  STG.E desc[UR8][R4.64], R9 ;  /* 0x0000000904007986 */ /* 0x004fe2000c101908 */
[----:B------:R-:W-:Y:S05]  /*3520*/  EXIT ;  /* 0x000000000000794d */ /* 0x000fea0003800000 */
        .weak           $__internal_0_$__cuda_sm20_div_rn_f64_full
        .type           $__internal_0_$__cuda_sm20_div_rn_f64_full,@function
        .size           $__internal_0_$__cuda_sm20_div_rn_f64_full,($__internal_1_$__cuda_sm3x_div_rn_noftz_f32_slowpath - $__internal_0_$__cuda_sm20_div_rn_f64_full)
$__internal_0_$__cuda_sm20_div_rn_f64_full:
[C---:B------:R-:W-:Y:S01]  /*3530*/  FSETP.GEU.AND P0, PT, |R3|.reuse, 1.469367938527859385e-39, PT ;  /* 0x001000000300780b */ /* 0x040fe20003f0e200 */
[----:B------:R-:W-:Y:S01]  /*3540*/  IMAD.U32 R2, RZ, RZ, UR5 ;  /* 0x00000005ff027e24 */ /* 0x000fe2000f8e00ff */
[----:B------:R-:W-:Y:S01]  /*3550*/  LOP3.LUT R0, R3, 0x800fffff, RZ, 0xc0, !PT ;  /* 0x800fffff03007812 */ /* 0x000fe200078ec0ff */
[----:B------:R-:W-:Y:S01]  /*3560*/  IMAD.U32 R12, RZ, RZ, UR5 ;  /* 0x00000005ff0c7e24 */ /* 0x000fe2000f8e00ff */
[C---:B------:R-:W-:Y:S01]  /*3570*/  FSETP.GEU.AND P2, PT, |R15|.reuse, 1.469367938527859385e-39, PT ;  /* 0x001000000f00780b */ /* 0x040fe20003f4e200 */
[----:B------:R-:W-:Y:S01]  /*3580*/  IMAD.MOV.U32 R18, RZ, RZ, 0x1 ;  /* 0x00000001ff127424 */ /* 0x000fe200078e00ff */
[----:B------:R-:W-:Y:S01]  /*3590*/  LOP3.LUT R13, R0, 0x3ff00000, RZ, 0xfc, !PT ;  /* 0x3ff00000000d7812 */ /* 0x000fe200078efcff */
[----:B------:R-:W-:Y:S01]  /*35a0*/  IMAD.MOV.U32 R0, RZ, RZ, 0x1ca00000 ;  /* 0x1ca00000ff007424 */ /* 0x000fe200078e00ff */
[----:B------:R-:W-:Y:S01]  /*35b0*/  LOP3.LUT R4, R15, 0x7ff00000, RZ, 0xc0, !PT ;  /* 0x7ff000000f047812 */ /* 0x000fe200078ec0ff */
[----:B------:R-:W-:Y:S01]  /*35c0*/  BSSY.RECONVERGENT B1, `(.L_x_54) ;  /* 0x000004f000017945 */ /* 0x000fe20003800200 */
[----:B------:R-:W-:-:S03]  /*35d0*/  LOP3.LUT R25, R3, 0x7ff00000, RZ, 0xc0, !PT ;  /* 0x7ff0000003197812 */ /* 0x000fc600078ec0ff */
[----:B------:R-:W-:Y:S01]  /*35e0*/  @!P0 DMUL R12, R2, 8.98846567431157953865e+307 ;  /* 0x7fe00000020c8828 */ /* 0x000fe20000000000 */
[C---:B------:R-:W-:Y:S01]  /*35f0*/  ISETP.GE.U32.AND P1, PT, R4.reuse, R25, PT ;  /* 0x000000190400720c */ /* 0x040fe20003f26070 */
[----:B------:R-:W-:Y:S02]  /*3600*/  IMAD.MOV.U32 R24, RZ, RZ, R4 ;  /* 0x000000ffff187224 */ /* 0x000fe400078e0004 */
[----:B------:R-:W-:Y:S02]  /*3610*/  @!P2 LOP3.LUT R21, R3, 0x7ff00000, RZ, 0xc0, !PT ;  /* 0x7ff000000315a812 */ /* 0x000fe400078ec0ff */
[----:B------:R-:W0:Y:S02]  /*3620*/  MUFU.RCP64H R19, R13 ;  /* 0x0000000d00137308 */ /* 0x000e240000001800 */
[----:B------:R-:W-:Y:S02]  /*3630*/  @!P2 ISETP.GE.U32.AND P3, PT, R4, R21, PT ;  /* 0x000000150400a20c */ /* 0x000fe40003f66070 */
[----:B------:R-:W-:-:S02]  /*3640*/  @!P0 LOP3.LUT R25, R13, 0x7ff00000, RZ, 0xc0, !PT ;  /* 0x7ff000000d198812 */ /* 0x000fc400078ec0ff */
[----:B------:R-:W-:-:S04]  /*3650*/  @!P2 SEL R21, R0, 0x63400000, !P3 ;  /* 0x634000000015a807 */ /* 0x000fc80005800000 */
[----:B------:R-:W-:-:S04]  /*3660*/  @!P2 LOP3.LUT R22, R21, 0x80000000, R15, 0xf8, !PT ;  /* 0x800000001516a812 */ /* 0x000fc800078ef80f */
[----:B------:R-:W-:Y:S01]  /*3670*/  @!P2 LOP3.LUT R23, R22, 0x100000, RZ, 0xfc, !PT ;  /* 0x001000001617a812 */ /* 0x000fe200078efcff */
[----:B------:R-:W-:Y:S01]  /*3680*/  @!P2 IMAD.MOV.U32 R22, RZ, RZ, RZ ;  /* 0x000000ffff16a224 */ /* 0x000fe200078e00ff */
[----:B0-----:R-:W-:-:S08]  /*3690*/  DFMA R16, R18, -R12, 1 ;  /* 0x3ff000001210742b */ /* 0x001fd0000000080c */
[----:B------:R-:W-:-:S08]  /*36a0*/  DFMA R16, R16, R16, R16 ;  /* 0x000000101010722b */ /* 0x000fd00000000010 */
[----:B------:R-:W-:Y:S01]  /*36b0*/  DFMA R18, R18, R16, R18 ;  /* 0x000000101212722b */ /* 0x000fe20000000012 */
[----:B------:R-:W-:Y:S01]  /*36c0*/  SEL R17, R0, 0x63400000, !P1 ;  /* 0x6340000000117807 */ /* 0x000fe20004800000 */
[----:B------:R-:W-:-:S03]  /*36d0*/  IMAD.MOV.U32 R16, RZ, RZ, R14 ;  /* 0x000000ffff107224 */ /* 0x000fc600078e000e */
[----:B------:R-:W-:-:S03]  /*36e0*/  LOP3.LUT R17, R17, 0x800fffff, R15, 0xf8, !PT ;  /* 0x800fffff11117812 */ /* 0x000fc600078ef80f */
[----:B------:R-:W-:-:S03]  /*36f0*/  DFMA R20, R18, -R12, 1 ;  /* 0x3ff000001214742b */ /* 0x000fc6000000080c */
[----:B------:R-:W-:-:S05]  /*3700*/  @!P2 DFMA R16, R16, 2, -R22 ;  /* 0x400000001010a82b */ /* 0x000fca0000000816 */
[----:B------:R-:W-:-:S05]  /*3710*/  DFMA R20, R18, R20, R18 ;  /* 0x000000141214722b */ /* 0x000fca0000000012 */
[----:B------:R-:W-:-:S03]  /*3720*/  @!P2 LOP3.LUT R24, R17, 0x7ff00000, RZ, 0xc0, !PT ;  /* 0x7ff000001118a812 */ /* 0x000fc600078ec0ff */
[----:B------:R-:W-:Y:S02]  /*3730*/  DMUL R18, R20, R16 ;  /* 0x0000001014127228 */ /* 0x000fe40000000000 */
[----:B------:R-:W-:-:S05]  /*3740*/  VIADD R26, R24, 0xffffffff ;  /* 0xffffffff181a7836 */ /* 0x000fca0000000000 */
[----:B------:R-:W-:Y:S01]  /*3750*/  ISETP.GT.U32.AND P0, PT, R26, 0x7feffffe, PT ;  /* 0x7feffffe1a00780c */ /* 0x000fe20003f04070 */
[----:B------:R-:W-:Y:S01]  /*3760*/  DFMA R22, R18, -R12, R16 ;  /* 0x8000000c1216722b */ /* 0x000fe20000000010 */
[----:B------:R-:W-:-:S04]  /*3770*/  IADD3 R26, PT, PT, R25, -0x1, RZ ;  /* 0xffffffff191a7810 */ /* 0x000fc80007ffe0ff */
[----:B------:R-:W-:-:S03]  /*3780*/  ISETP.GT.U32.OR P0, PT, R26, 0x7feffffe, P0 ;  /* 0x7feffffe1a00780c */ /* 0x000fc60000704470 */
[----:B------:R-:W-:-:S10]  /*3790*/  DFMA R22, R20, R22, R18 ;  /* 0x000000161416722b */ /* 0x000fd40000000012 */
[----:B------:R-:W-:Y:S05]  /*37a0*/  @P0 BRA `(.L_x_55) ;  /* 0x00000000006c0947 */ /* 0x000fea0003800000 */
[----:B------:R-:W-:-:S04]  /*37b0*/  LOP3.LUT R15, R3, 0x7ff00000, RZ, 0xc0, !PT ;  /* 0x7ff00000030f7812 */ /* 0x000fc800078ec0ff */
[CC--:B------:R-:W-:Y:S02]  /*37c0*/  VIADDMNMX R14, R4.reuse, -R15.reuse, 0xb9600000, !PT ;  /* 0xb9600000040e7446 */ /* 0x0c0fe4000780090f */
[----:B------:R-:W-:Y:S02]  /*37d0*/  ISETP.GE.U32.AND P0, PT, R4, R15, PT ;  /* 0x0000000f0400720c */ /* 0x000fe40003f06070 */
[----:B------:R-:W-:Y:S02]  /*37e0*/  VIMNMX R14, PT, PT, R14, 0x46a00000, PT ;  /* 0x46a000000e0e7848 */ /* 0x000fe40003fe0100 */
[----:B------:R-:W-:-:S05]  /*37f0*/  SEL R15, R0, 0x63400000, !P0 ;  /* 0x63400000000f7807 */ /* 0x000fca0004000000 */
[----:B------:R-:W-:Y:S02]  /*3800*/  IMAD.IADD R0, R14, 0x1, -R15 ;  /* 0x000000010e007824 */ /* 0x000fe400078e0a0f */
[----:B------:R-:W-:Y:S02]  /*3810*/  IMAD.MOV.U32 R14, RZ, RZ, RZ ;  /* 0x000000ffff0e7224 */ /* 0x000fe400078e00ff */
[----:B------:R-:W-:-:S06]  /*3820*/  VIADD R15, R0, 0x7fe00000 ;  /* 0x7fe00000000f7836 */ /* 0x000fcc0000000000 */
[----:B------:R-:W-:-:S10]  /*3830*/  DMUL R18, R22, R14 ;  /* 0x0000000e16127228 */ /* 0x000fd40000000000 */
[----:B------:R-:W-:-:S13]  /*3840*/  FSETP.GTU.AND P0, PT, |R19|, 1.469367938527859385e-39, PT ;  /* 0x001000001300780b */ /* 0x000fda0003f0c200 */
[----:B------:R-:W-:Y:S05]  /*3850*/  @P0 BRA `(.L_x_56) ;  /* 0x0000000000940947 */ /* 0x000fea0003800000 */
[----:B------:R-:W-:Y:S01]  /*3860*/  DFMA R12, R22, -R12, R16 ;  /* 0x8000000c160c722b */ /* 0x000fe20000000010 */
[----:B------:R-:W-:-:S09]  /*3870*/  IMAD.MOV.U32 R14, RZ, RZ, RZ ;  /* 0x000000ffff0e7224 */ /* 0x000fd200078e00ff */
[C---:B------:R-:W-:Y:S02]  /*3880*/  FSETP.NEU.AND P0, PT, R13.reuse, RZ, PT ;  /* 0x000000ff0d00720b */ /* 0x040fe40003f0d000 */
[----:B------:R-:W-:-:S04]  /*3890*/  LOP3.LUT R17, R13, 0x80000000, R3, 0x48, !PT ;  /* 0x800000000d117812 */ /* 0x000fc800078e4803 */
[----:B------:R-:W-:-:S07]  /*38a0*/  LOP3.LUT R15, R17, R15, RZ, 0xfc, !PT ;  /* 0x0000000f110f7212 */ /* 0x000fce00078efcff */
[----:B------:R-:W-:Y:S05]  /*38b0*/  @!P0 BRA `(.L_x_56) ;  /* 0x00000000007c8947 */ /* 0x000fea0003800000 */
[----:B------:R-:W-:Y:S01]  /*38c0*/  IMAD.MOV R3, RZ, RZ, -R0 ;  /* 0x000000ffff037224 */ /* 0x000fe200078e0a00 */
[----:B------:R-:W-:Y:S01]  /*38d0*/  DMUL.RP R14, R22, R14 ;  /* 0x0000000e160e7228 */ /* 0x000fe20000008000 */
[----:B------:R-:W-:-:S06]  /*38e0*/  IMAD.MOV.U32 R2, RZ, RZ, RZ ;  /* 0x000000ffff027224 */ /* 0x000fcc00078e00ff */
[----:B------:R-:W-:-:S03]  /*38f0*/  DFMA R2, R18, -R2, R22 ;  /* 0x800000021202722b */ /* 0x000fc60000000016 */
[----:B------:R-:W-:-:S03]  /*3900*/  LOP3.LUT R17, R15, R17, RZ, 0x3c, !PT ;  /* 0x000000110f117212 */ /* 0x000fc600078e3cff */
[----:B------:R-:W-:-:S04]  /*3910*/  IADD3 R2, PT, PT, -R0, -0x43300000, RZ ;  /* 0xbcd0000000027810 */ /* 0x000fc80007ffe1ff */
[----:B------:R-:W-:-:S04]  /*3920*/  FSETP.NEU.AND P0, PT, |R3|, R2, PT ;  /* 0x000000020300720b */ /* 0x000fc80003f0d200 */
[----:B------:R-:W-:Y:S02]  /*3930*/  FSEL R18, R14, R18, !P0 ;  /* 0x000000120e127208 */ /* 0x000fe40004000000 */
[----:B------:R-:W-:Y:S01]  /*3940*/  FSEL R19, R17, R19, !P0 ;  /* 0x0000001311137208 */ /* 0x000fe20004000000 */
[----:B------:R-:W-:Y:S06]  /*3950*/  BRA `(.L_x_56) ;  /* 0x0000000000547947 */ /* 0x000fec0003800000 */
.L_x_55:
[----:B------:R-:W-:-:S14]  /*3960*/  DSETP.NAN.AND P0, PT, R14, R14, PT ;  /* 0x0000000e0e00722a */ /* 0x000fdc0003f08000 */
[----:B------:R-:W-:Y:S05]  /*3970*/  @P0 BRA `(.L_x_57) ;  /* 0x0000000000440947 */ /* 0x000fea0003800000 */
[----:B------:R-:W-:-:S14]  /*3980*/  DSETP.NAN.AND P0, PT, R2, R2, PT ;  /* 0x000000020200722a */ /* 0x000fdc0003f08000 */
[----:B------:R-:W-:Y:S05]  /*3990*/  @P0 BRA `(.L_x_58) ;  /* 0x0000000000300947 */ /* 0x000fea0003800000 */
[----:B------:R-:W-:Y:S01]  /*39a0*/  ISETP.NE.AND P0, PT, R24, R25, PT ;  /* 0x000000191800720c */ /* 0x000fe20003f05270 */
[----:B------:R-:W-:Y:S02]  /*39b0*/  IMAD.MOV.U32 R18, RZ, RZ, 0x0 ;  /* 0x00000000ff127424 */ /* 0x000fe400078e00ff */
[----:B------:R-:W-:-:S10]  /*39c0*/  IMAD.MOV.U32 R19, RZ, RZ, -0x80000 ;  /* 0xfff80000ff137424 */ /* 0x000fd400078e00ff */
[----:B------:R-:W-:Y:S05]  /*39d0*/  @!P0 BRA `(.L_x_56) ;  /* 0x0000000000348947 */ /* 0x000fea0003800000 */
[----:B------:R-:W-:Y:S02]  /*39e0*/  ISETP.NE.AND P0, PT, R24, 0x7ff00000, PT ;  /* 0x7ff000001800780c */ /* 0x000fe40003f05270 */
[----:B------:R-:W-:Y:S02]  /*39f0*/  LOP3.LUT R19, R15, 0x80000000, R3, 0x48, !PT ;  /* 0x800000000f137812 */ /* 0x000fe400078e4803 */
[----:B------:R-:W-:-:S13]  /*3a00*/  ISETP.EQ.OR P0, PT, R25, RZ, !P0 ;  /* 0x000000ff1900720c */ /* 0x000fda0004702670 */
[----:B------:R-:W-:Y:S01]  /*3a10*/  @P0 LOP3.LUT R0, R19, 0x7ff00000, RZ, 0xfc, !PT ;  /* 0x7ff0000013000812 */ /* 0x000fe200078efcff */
[----:B------:R-:W-:Y:S02]  /*3a20*/  @!P0 IMAD.MOV.U32 R18, RZ, RZ, RZ ;  /* 0x000000ffff128224 */ /* 0x000fe400078e00ff */
[----:B------:R-:W-:Y:S02]  /*3a30*/  @P0 IMAD.MOV.U32 R18, RZ, RZ, RZ ;  /* 0x000000ffff120224 */ /* 0x000fe400078e00ff */
[----:B------:R-:W-:Y:S01]  /*3a40*/  @P0 IMAD.MOV.U32 R19, RZ, RZ, R0 ;  /* 0x000000ffff130224 */ /* 0x000fe200078e0000 */
[----:B------:R-:W-:Y:S06]  /*3a50*/  BRA `(.L_x_56) ;  /* 0x0000000000147947 */ /* 0x000fec0003800000 */
.L_x_58:
[----:B------:R-:W-:Y:S02]  /*3a60*/  LOP3.LUT R19, R3, 0x80000, RZ, 0xfc, !PT ;  /* 0x0008000003137812 */ /* 0x000fe400078efcff */
[----:B------:R-:W-:Y:S01]  /*3a70*/  MOV R18, R2 ;  /* 0x0000000200127202 */ /* 0x000fe20000000f00 */
[----:B------:R-:W-:Y:S06]  /*3a80*/  BRA `(.L_x_56) ;  /* 0x0000000000087947 */ /* 0x000fec0003800000 */
.L_x_57:
[----:B------:R-:W-:Y:S01]  /*3a90*/  LOP3.LUT R19, R15, 0x80000, RZ, 0xfc, !PT ;  /* 0x000800000f137812 */ /* 0x000fe200078efcff */
[----:B------:R-:W-:-:S07]  /*3aa0*/  IMAD.MOV.U32 R18, RZ, RZ, R14 ;  /* 0x000000ffff127224 */ /* 0x000fce00078e000e */
.L_x_56:
[----:B------:R-:W-:Y:S05]  /*3ab0*/  BSYNC.RECONVERGENT B1 ;  /* 0x0000000000017941 */ /* 0x000fea0003800200 */
.L_x_54:
[----:B------:R-:W-:Y:S02]  /*3ac0*/  IMAD.MOV.U32 R2, RZ, RZ, R10 ;  /* 0x000000ffff027224 */ /* 0x000fe400078e000a */
[----:B------:R-:W-:-:S04]  /*3ad0*/  IMAD.MOV.U32 R3, RZ, RZ, 0x0 ;  /* 0x00000000ff037424 */ /* 0x000fc800078e00ff */
[----:B------:R-:W-:Y:S05]  /*3ae0*/  RET.REL.NODEC R2 `(_Z17extractMLFeaturesPKfS0_S0_S0_PfiiS1_S1_) ;  /* 0xffffffc402447950 */ /* 0x000fea0003c3ffff */
        .weak           $__internal_1_$__cuda_sm3x_div_rn_noftz_f32_slowpath
        .type           $__internal_1_$__cuda_sm3x_div_rn_noftz_f32_slowpath,@function
        .size           $__internal_1_$__cuda_sm3x_div_rn_noftz_f32_slowpath,(.L_x_148 - $__internal_1_$__cuda_sm3x_div_rn_noftz_f32_slowpath)
$__internal_1_$__cuda_sm3x_div_rn_noftz_f32_slowpath:
[----:B------:R-:W-:Y:S01]  /*3af0*/  SHF.R.U32.HI R10, RZ, 0x17, R3 ;  /* 0x00000017ff0a7819 */ /* 0x000fe20000011603 */
[----:B------:R-:W-:Y:S01]  /*3b00*/  BSSY.RECONVERGENT B1, `(.L_x_59) ;  /* 0x0000063000017945 */ /* 0x000fe20003800200 */
[--C-:B------:R-:W-:Y:S02]  /*3b10*/  SHF.R.U32.HI R2, RZ, 0x17, R0.reuse ;  /* 0x00000017ff027819 */ /* 0x100fe40000011600 */
[----:B------:R-:W-:Y:S02]  /*3b20*/  LOP3.LUT R10, R10, 0xff, RZ, 0xc0, !PT ;  /* 0x000000ff0a0a7812 */ /* 0x000fe400078ec0ff */
[----:B------:R-:W-:Y:S01]  /*3b30*/  LOP3.LUT R14, R2, 0xff, RZ, 0xc0, !PT ;  /* 0x000000ff020e7812 */ /* 0x000fe200078ec0ff */
[----:B------:R-:W-:Y:S02]  /*3b40*/  IMAD.MOV.U32 R2, RZ, RZ, R0 ;  /* 0x000000ffff027224 */ /* 0x000fe400078e0000 */
[----:B------:R-:W-:Y:S02]  /*3b50*/  VIADD R13, R10, 0xffffffff ;  /* 0xffffffff0a0d7836 */ /* 0x000fe40000000000 */
[----:B------:R-:W-:-:S03]  /*3b60*/  VIADD R12, R14, 0xffffffff ;  /* 0xffffffff0e0c7836 */ /* 0x000fc60000000000 */
[----:B------:R-:W-:-:S04]  /*3b70*/  ISETP.GT.U32.AND P0, PT, R13, 0xfd, PT ;  /* 0x000000fd0d00780c */ /* 0x000fc80003f04070 */
[----:B------:R-:W-:-:S13]  /*3b80*/  ISETP.GT.U32.OR P0, PT, R12, 0xfd, P0 ;  /* 0x000000fd0c00780c */ /* 0x000fda0000704470 */
[----:B------:R-:W-:Y:S01]  /*3b90*/  @!P0 IMAD.MOV.U32 R9, RZ, RZ, RZ ;  /* 0x000000ffff098224 */ /* 0x000fe200078e00ff */
[----:B------:R-:W-:Y:S06]  /*3ba0*/  @!P0 BRA `(.L_x_60) ;  /* 0x00000000005c8947 */ /* 0x000fec0003800000 */
[----:B------:R-:W-:Y:S02]  /*3bb0*/  FSETP.GTU.FTZ.AND P0, PT, |R0|, +INF , PT ;  /* 0x7f8000000000780b */ /* 0x000fe40003f1c200 */
[----:B------:R-:W-:-:S04]  /*3bc0*/  FSETP.GTU.FTZ.AND P1, PT, |R3|, +INF , PT ;  /* 0x7f8000000300780b */ /* 0x000fc80003f3c200 */
[----:B------:R-:W-:-:S13]  /*3bd0*/  PLOP3.LUT P0, PT, P0, P1, PT, 0xf8, 0x8f ;  /* 0x00000000008f781c */ /* 0x000fda0000703f70 */
[----:B------:R-:W-:Y:S05]  /*3be0*/  @P0 BRA `(.L_x_61) ;  /* 0x00000004004c0947 */ /* 0x000fea0003800000 */
[----:B------:R-:W-:-:S13]  /*3bf0*/  LOP3.LUT P0, RZ, R3, 0x7fffffff, R2, 0xc8, !PT ;  /* 0x7fffffff03ff7812 */ /* 0x000fda000780c802 */
[----:B------:R-:W-:Y:S05]  /*3c00*/  @!P0 BRA `(.L_x_62) ;  /* 0x00000004003c8947 */ /* 0x000fea0003800000 */
[C---:B------:R-:W-:Y:S02]  /*3c10*/  FSETP.NEU.FTZ.AND P1, PT, |R0|.reuse, +INF , PT ;  /* 0x7f8000000000780b */ /* 0x040fe40003f3d200 */
[----:B------:R-:W-:Y:S02]  /*3c20*/  FSETP.NEU.FTZ.AND P2, PT, |R3|, +INF , PT ;  /* 0x7f8000000300780b */ /* 0x000fe40003f5d200 */
[----:B------:R-:W-:-:S11]  /*3c30*/  FSETP.NEU.FTZ.AND P0, PT, |R0|, +INF , PT ;  /* 0x7f8000000000780b */ /* 0x000fd60003f1d200 */
[----:B------:R-:W-:Y:S05]  /*3c40*/  @!P2 BRA !P1, `(.L_x_62) ;  /* 0x00000004002ca947 */ /* 0x000fea0004800000 */
[----:B------:R-:W-:-:S04]  /*3c50*/  LOP3.LUT P1, RZ, R2, 0x7fffffff, RZ, 0xc0, !PT ;  /* 0x7fffffff02ff7812 */ /* 0x000fc8000782c0ff */
[----:B------:R-:W-:-:S13]  /*3c60*/  PLOP3.LUT P1, PT, P2, P1, PT, 0x2f, 0xf2 ;  /* 0x0000000000f2781c */ /* 0x000fda0001722577 */
[----:B------:R-:W-:Y:S05]  /*3c70*/  @P1 BRA `(.L_x_63) ;  /* 0x0000000400181947 */ /* 0x000fea0003800000 */
[----:B------:R-:W-:-:S04]  /*3c80*/  LOP3.LUT P1, RZ, R3, 0x7fffffff, RZ, 0xc0, !PT ;  /* 0x7fffffff03ff7812 */ /* 0x000fc8000782c0ff */
[----:B------:R-:W-:-:S13]  /*3c90*/  PLOP3.LUT P0, PT, P0, P1, PT, 0x2f, 0xf2 ;  /* 0x0000000000f2781c */ /* 0x000fda0000702577 */
[----:B------:R-:W-:Y:S05]  /*3ca0*/  @P0 BRA `(.L_x_64) ;  /* 0x0000000400000947 */ /* 0x000fea0003800000 */
[----:B------:R-:W-:Y:S02]  /*3cb0*/  ISETP.GE.AND P0, PT, R12, RZ, PT ;  /* 0x000000ff0c00720c */ /* 0x000fe40003f06270 */
[----:B------:R-:W-:-:S11]  /*3cc0*/  ISETP.GE.AND P1, PT, R13, RZ, PT ;  /* 0x000000ff0d00720c */ /* 0x000fd60003f26270 */
[----:B------:R-:W-:Y:S02]  /*3cd0*/  @P0 IMAD.MOV.U32 R9, RZ, RZ, RZ ;  /* 0x000000ffff090224 */ /* 0x000fe400078e00ff */
[----:B------:R-:W-:Y:S01]  /*3ce0*/  @!P0 FFMA R2, R0, 1.84467440737095516160e+19, RZ ;  /* 0x5f80000000028823 */ /* 0x000fe200000000ff */
[----:B------:R-:W-:Y:S02]  /*3cf0*/  @!P0 IMAD.MOV.U32 R9, RZ, RZ, -0x40 ;  /* 0xffffffc0ff098424 */ /* 0x000fe400078e00ff */
[----:B------:R-:W-:Y:S02]  /*3d00*/  @!P1 FFMA R3, R3, 1.84467440737095516160e+19, RZ ;  /* 0x5f80000003039823 */ /* 0x000fe400000000ff */
[----:B------:R-:W-:-:S07]  /*3d10*/  @!P1 VIADD R9, R9, 0x40 ;  /* 0x0000004009099836 */ /* 0x000fce0000000000 */
.L_x_60:
[----:B------:R-:W-:Y:S01]  /*3d20*/  LEA R12, R10, 0xc0800000, 0x17 ;  /* 0xc08000000a0c7811 */ /* 0x000fe200078eb8ff */
[----:B------:R-:W-:Y:S04]  /*3d30*/  BSSY.RECONVERGENT B2, `(.L_x_65) ;  /* 0x0000036000027945 */ /* 0x000fe80003800200 */
[----:B------:R-:W-:Y:S01]  /*3d40*/  IMAD.IADD R12, R3, 0x1, -R12 ;  /* 0x00000001030c7824 */ /* 0x000fe200078e0a0c */
[----:B------:R-:W-:-:S03]  /*3d50*/  IADD3 R3, PT, PT, R14, -0x7f, RZ ;  /* 0xffffff810e037810 */ /* 0x000fc60007ffe0ff */
[----:B------:R-:W0:Y:S01]  /*3d60*/  MUFU.RCP R13, R12 ;  /* 0x0000000c000d7308 */ /* 0x000e220000001000 */
[----:B------:R-:W-:Y:S01]  /*3d70*/  FADD.FTZ R15, -R12, -RZ ;  /* 0x800000ff0c0f7221 */ /* 0x000fe20000010100 */
[C---:B------:R-:W-:Y:S01]  /*3d80*/  IMAD R2, R3.reuse, -0x800000, R2 ;  /* 0xff80000003027824 */ /* 0x040fe200078e0202 */
[----:B------:R-:W-:-:S05]  /*3d90*/  IADD3 R10, PT, PT, R3, 0x7f, -R10 ;  /* 0x0000007f030a7810 */ /* 0x000fca0007ffe80a */
[----:B------:R-:W-:Y:S02]  /*3da0*/  IMAD.IADD R10, R10, 0x1, R9 ;  /* 0x000000010a0a7824 */ /* 0x000fe400078e0209 */
[----:B0-----:R-:W-:-:S04]  /*3db0*/  FFMA R14, R13, R15, 1 ;  /* 0x3f8000000d0e7423 */ /* 0x001fc8000000000f */
[----:B------:R-:W-:-:S04]  /*3dc0*/  FFMA R16, R13, R14, R13 ;  /* 0x0000000e0d107223 */ /* 0x000fc8000000000d */
[----:B------:R-:W-:-:S04]  /*3dd0*/  FFMA R13, R2, R16, RZ ;  /* 0x00000010020d7223 */ /* 0x000fc800000000ff */
[----:B------:R-:W-:-:S04]  /*3de0*/  FFMA R14, R15, R13, R2 ;  /* 0x0000000d0f0e7223 */ /* 0x000fc80000000002 */
[----:B------:R-:W-:-:S04]  /*3df0*/  FFMA R13, R16, R14, R13 ;  /* 0x0000000e100d7223 */ /* 0x000fc8000000000d */
[----:B------:R-:W-:-:S04]  /*3e00*/  FFMA R14, R15, R13, R2 ;  /* 0x0000000d0f0e7223 */ /* 0x000fc80000000002 */
[----:B------:R-:W-:-:S05]  /*3e10*/  FFMA R2, R16, R14, R13 ;  /* 0x0000000e10027223 */ /* 0x000fca000000000d */
[----:B------:R-:W-:-:S04]  /*3e20*/  SHF.R.U32.HI R3, RZ, 0x17, R2 ;  /* 0x00000017ff037819 */ /* 0x000fc80000011602 */
[----:B------:R-:W-:-:S05]  /*3e30*/  LOP3.LUT R3, R3, 0xff, RZ, 0xc0, !PT ;  /* 0x000000ff03037812 */ /* 0x000fca00078ec0ff */
[----:B------:R-:W-:-:S04]  /*3e40*/  IMAD.IADD R15, R3, 0x1, R10 ;  /* 0x00000001030f7824 */ /* 0x000fc800078e020a */
[----:B------:R-:W-:-:S05]  /*3e50*/  VIADD R3, R15, 0xffffffff ;  /* 0xffffffff0f037836 */ /* 0x000fca0000000000 */
[----:B------:R-:W-:-:S13]  /*3e60*/  ISETP.GE.U32.AND P0, PT, R3, 0xfe, PT ;  /* 0x000000fe0300780c */ /* 0x000fda0003f06070 */
[----:B------:R-:W-:Y:S05]  /*3e70*/  @!P0 BRA `(.L_x_66) ;  /* 0x0000000000808947 */ /* 0x000fea0003800000 */
[----:B------:R-:W-:-:S13]  /*3e80*/  ISETP.GT.AND P0, PT, R15, 0xfe, PT ;  /* 0x000000fe0f00780c */ /* 0x000fda0003f04270 */
[----:B------:R-:W-:Y:S05]  /*3e90*/  @P0 BRA `(.L_x_67) ;  /* 0x00000000006c0947 */ /* 0x000fea0003800000 */
[----:B------:R-:W-:-:S13]  /*3ea0*/  ISETP.GE.AND P0, PT, R15, 0x1, PT ;  /* 0x000000010f00780c */ /* 0x000fda0003f06270 */
[----:B------:R-:W-:Y:S05]  /*3eb0*/  @P0 BRA `(.L_x_68) ;  /* 0x0000000000740947 */ /* 0x000fea0003800000 */
[----:B------:R-:W-:Y:S02]  /*3ec0*/  ISETP.GE.AND P0, PT, R15, -0x18, PT ;  /* 0xffffffe80f00780c */ /* 0x000fe40003f06270 */
[----:B------:R-:W-:-:S11]  /*3ed0*/  LOP3.LUT R2, R2, 0x80000000, RZ, 0xc0, !PT ;  /* 0x8000000002027812 */ /* 0x000fd600078ec0ff */
[----:B------:R-:W-:Y:S05]  /*3ee0*/  @!P0 BRA `(.L_x_68) ;  /* 0x0000000000688947 */ /* 0x000fea0003800000 */
[CCC-:B------:R-:W-:Y:S01]  /*3ef0*/  FFMA.RZ R3, R16.reuse, R14.reuse, R13.reuse ;  /* 0x0000000e10037223 */ /* 0x1c0fe2000000c00d */
[C---:B------:R-:W-:Y:S02]  /*3f00*/  VIADD R12, R15.reuse, 0x20 ;  /* 0x000000200f0c7836 */ /* 0x040fe40000000000 */
[CCC-:B------:R-:W-:Y:S01]  /*3f10*/  FFMA.RM R10, R16.reuse, R14.reuse, R13.reuse ;  /* 0x0000000e100a7223 */ /* 0x1c0fe2000000400d */
[----:B------:R-:W-:Y:S02]  /*3f20*/  ISETP.NE.AND P2, PT, R15, RZ, PT ;  /* 0x000000ff0f00720c */ /* 0x000fe40003f45270 */
[----:B------:R-:W-:Y:S01]  /*3f30*/  LOP3.LUT R9, R3, 0x7fffff, RZ, 0xc0, !PT ;  /* 0x007fffff03097812 */ /* 0x000fe200078ec0ff */
[----:B------:R-:W-:Y:S01]  /*3f40*/  FFMA.RP R3, R16, R14, R13 ;  /* 0x0000000e10037223 */ /* 0x000fe2000000800d */
[----:B------:R-:W-:Y:S01]  /*3f50*/  IMAD.MOV R13, RZ, RZ, -R15 ;  /* 0x000000ffff0d7224 */ /* 0x000fe200078e0a0f */
[----:B------:R-:W-:Y:S02]  /*3f60*/  ISETP.NE.AND P1, PT, R15, RZ, PT ;  /* 0x000000ff0f00720c */ /* 0x000fe40003f25270 */
[----:B------:R-:W-:-:S02]  /*3f70*/  LOP3.LUT R9, R9, 0x800000, RZ, 0xfc, !PT ;  /* 0x0080000009097812 */ /* 0x000fc400078efcff */
[----:B------:R-:W-:Y:S02]  /*3f80*/  FSETP.NEU.FTZ.AND P0, PT, R3, R10, PT ;  /* 0x0000000a0300720b */ /* 0x000fe40003f1d000 */
[----:B------:R-:W-:Y:S02]  /*3f90*/  SHF.L.U32 R12, R9, R12, RZ ;  /* 0x0000000c090c7219 */ /* 0x000fe400000006ff */
[----:B------:R-:W-:Y:S02]  /*3fa0*/  SEL R10, R13, RZ, P2 ;  /* 0x000000ff0d0a7207 */ /* 0x000fe40001000000 */
[----:B------:R-:W-:Y:S02]  /*3fb0*/  ISETP.NE.AND P1, PT, R12, RZ, P1 ;  /* 0x000000ff0c00720c */ /* 0x000fe40000f25270 */
[----:B------:R-:W-:Y:S02]  /*3fc0*/  SHF.R.U32.HI R10, RZ, R10, R9 ;  /* 0x0000000aff0a7219 */ /* 0x000fe40000011609 */
[----:B------:R-:W-:-:S02]  /*3fd0*/  PLOP3.LUT P0, PT, P0, P1, PT, 0xf8, 0x8f ;  /* 0x00000000008f781c */ /* 0x000fc40000703f70 */
[----:B------:R-:W-:Y:S02]  /*3fe0*/  SHF.R.U32.HI R12, RZ, 0x1, R10 ;  /* 0x00000001ff0c7819 */ /* 0x000fe4000001160a */
[----:B------:R-:W-:-:S04]  /*3ff0*/  SEL R3, RZ, 0x1, !P0 ;  /* 0x00000001ff037807 */ /* 0x000fc80004000000 */
[----:B------:R-:W-:-:S04]  /*4000*/  LOP3.LUT R3, R3, 0x1, R12, 0xf8, !PT ;  /* 0x0000000103037812 */ /* 0x000fc800078ef80c */
[----:B------:R-:W-:-:S05]  /*4010*/  LOP3.LUT R3, R3, R10, RZ, 0xc0, !PT ;  /* 0x0000000a03037212 */ /* 0x000fca00078ec0ff */
[----:B------:R-:W-:-:S05]  /*4020*/  IMAD.IADD R3, R12, 0x1, R3 ;  /* 0x000000010c037824 */ /* 0x000fca00078e0203 */
[----:B------:R-:W-:Y:S01]  /*4030*/  LOP3.LUT R2, R3, R2, RZ, 0xfc, !PT ;  /* 0x0000000203027212 */ /* 0x000fe200078efcff */
[----:B------:R-:W-:Y:S06]  /*4040*/  BRA `(.L_x_68) ;  /* 0x0000000000107947 */ /* 0x000fec0003800000 */
.L_x_67:
[----:B------:R-:W-:-:S04]  /*4050*/  LOP3.LUT R2, R2, 0x80000000, RZ, 0xc0, !PT ;  /* 0x8000000002027812 */ /* 0x000fc800078ec0ff */
[----:B------:R-:W-:Y:S01]  /*4060*/  LOP3.LUT R2, R2, 0x7f800000, RZ, 0xfc, !PT ;  /* 0x7f80000002027812 */ /* 0x000fe200078efcff */
[----:B------:R-:W-:Y:S06]  /*4070*/  BRA `(.L_x_68) ;  /* 0x0000000000047947 */ /* 0x000fec0003800000 */
.L_x_66:
[----:B------:R-:W-:-:S07]  /*4080*/  IMAD R2, R10, 0x800000, R2 ;  /* 0x008000000a027824 */ /* 0x000fce00078e0202 */
.L_x_68:
[----:B------:R-:W-:Y:S05]  /*4090*/  BSYNC.RECONVERGENT B2 ;  /* 0x0000000000027941 */ /* 0x000fea0003800200 */
.L_x_65:
[----:B------:R-:W-:Y:S05]  /*40a0*/  BRA `(.L_x_69) ;  /* 0x0000000000207947 */ /* 0x000fea0003800000 */
.L_x_64:
[----:B------:R-:W-:-:S04]  /*40b0*/  LOP3.LUT R2, R3, 0x80000000, R2, 0x48, !PT ;  /* 0x8000000003027812 */ /* 0x000fc800078e4802 */
[----:B------:R-:W-:Y:S01]  /*40c0*/  LOP3.LUT R2, R2, 0x7f800000, RZ, 0xfc, !PT ;  /* 0x7f80000002027812 */ /* 0x000fe200078efcff */
[----:B------:R-:W-:Y:S06]  /*40d0*/  BRA `(.L_x_69) ;  /* 0x0000000000147947 */ /* 0x000fec0003800000 */
.L_x_63:
[----:B------:R-:W-:Y:S01]  /*40e0*/  LOP3.LUT R2, R3, 0x80000000, R2, 0x48, !PT ;  /* 0x8000000003027812 */ /* 0x000fe200078e4802 */
[----:B------:R-:W-:Y:S06]  /*40f0*/  BRA `(.L_x_69) ;  /* 0x00000000000c7947 */ /* 0x000fec0003800000 */
.L_x_62:
[----:B------:R-:W0:Y:S01]  /*4100*/  MUFU.RSQ R2, -QNAN ;  /* 0xffc0000000027908 */ /* 0x000e220000001400 */
[----:B------:R-:W-:Y:S05]  /*4110*/  BRA `(.L_x_69) ;  /* 0x0000000000047947 */ /* 0x000fea0003800000 */
.L_x_61:
[----:B------:R-:W-:-:S07]  /*4120*/  FADD.FTZ R2, R0, R3 ;  /* 0x0000000300027221 */ /* 0x000fce0000010000 */
.L_x_69:
[----:B------:R-:W-:Y:S05]  /*4130*/  BSYNC.RECONVERGENT B1 ;  /* 0x0000000000017941 */ /* 0x000fea0003800200 */
.L_x_59:
[----:B0-----:R-:W-:Y:S02]  /*4140*/  IMAD.MOV.U32 R9, RZ, RZ, R2 ;  /* 0x000000ffff097224 */ /* 0x001fe400078e0002 */
[----:B------:R-:W-:Y:S02]  /*4150*/  IMAD.MOV.U32 R2, RZ, RZ, R4 ;  /* 0x000000ffff027224 */ /* 0x000fe400078e0004 */
[----:B------:R-:W-:-:S04]  /*4160*/  IMAD.MOV.U32 R3, RZ, RZ, 0x0 ;  /* 0x00000000ff037424 */ /* 0x000fc800078e00ff */
[----:B------:R-:W-:Y:S05]  /*4170*/  RET.REL.NODEC R2 `(_Z17extractMLFeaturesPKfS0_S0_S0_PfiiS1_S1_) ;  /* 0xffffffbc02a07950 */ /* 0x000fea0003c3ffff */
.L_x_70:
[----:B------:R-:W-:-:S00]  /*4180*/  BRA `(.L_x_70) ;  /* 0xfffffffc00fc7947 */ /* 0x000fc0000383ffff */
[----:B------:R-:W-:-:S00]  /*4190*/  NOP ;  /* 0x0000000000007918 */ /* 0x000fc00000000000 */
        /* <DEDUP_REMOVED lines=14> */
.L_x_148:


//--------------------- .text._Z23calculateHourlyAveragesPKfS0_PfS1_i --------------------------
	.section	.text._Z23calculateHourlyAveragesPKfS0_PfS1_i,"ax",@progbits
	.align	128
        .global         _Z23calculateHourlyAveragesPKfS0_PfS1_i
        .type           _Z23calculateHourlyAveragesPKfS0_PfS1_i,@function
        .size           _Z23calculateHourlyAveragesPKfS0_PfS1_i,(.L_x_152 - _Z23calculateHourlyAveragesPKfS0_PfS1_i)
        .other          _Z23calculateHourlyAveragesPKfS0_PfS1_i,@"STO_CUDA_ENTRY STV_DEFAULT"
_Z23calculateHourlyAveragesPKfS0_PfS1_i:
.text._Z23calculateHourlyAveragesPKfS0_PfS1_i:
[----:B------:R-:W-:Y:S08]  /*0000*/  LDC R1, c[0x0][0x37c] ;  /* 0x0000df00ff017b82 */ /* 0x000ff00000000800 */
[----:B------:R-:W0:Y:S01]  /*0010*/  S2UR UR5, SR_CgaCtaId ;  /* 0x00000000000579c3 */ /* 0x000e220000008800 */
[----:B------:R-:W1:Y:S01]  /*0020*/  S2R R0, SR_TID.X ;  /* 0x0000000000007919 */ /* 0x000e620000002100 */
[----:B------:R-:W-:Y:S01]  /*0030*/  UMOV UR4, 0x400 ;  /* 0x0000040000047882 */ /* 0x000fe20000000000 */
[----:B------:R-:W2:Y:S01]  /*0040*/  LDCU.64 UR8, c[0x0][0x358] ;  /* 0x00006b00ff0877ac */ /* 0x000ea20008000a00 */
[----:B------:R-:W-:Y:S04]  /*0050*/  BSSY.RECONVERGENT B1, `(.L_x_71) ;  /* 0x000005a000017945 */ /* 0x000fe80003800200 */
[----:B------:R-:W3:Y:S08]  /*0060*/  S2UR UR6, SR_CTAID.X ;  /* 0x00000000000679c3 */ /* 0x000ef00000002500 */
[----:B------:R-:W3:Y:S01]  /*0070*/  LDC R3, c[0x0][0x360] ;  /* 0x0000d800ff037b82 */ /* 0x000ee20000000800 */
[----:B0-----:R-:W-:Y:S01]  /*0080*/  ULEA UR4, UR5, UR4, 0x18 ;  /* 0x0000000405047291 */ /* 0x001fe2000f8ec0ff */
[----:B------:R-:W0:Y:S01]  /*0090*/  LDCU UR5, c[0x0][0x3a0] ;  /* 0x00007400ff0577ac */ /* 0x000e220008000800 */
[----:B-1----:R-:W-:-:S04]  /*00a0*/  ISETP.GT.U32.AND P0, PT, R0, 0x17, PT ;  /* 0x000000170000780c */ /* 0x002fc80003f04070 */
[----:B------:R-:W-:Y:S01]  /*00b0*/  LEA R2, R0, UR4, 0x2 ;  /* 0x0000000400027c11 */ /* 0x000fe2000f8e10ff */
[----:B---3--:R-:W-:-:S05]  /*00c0*/  IMAD R3, R3, UR6, R0 ;  /* 0x0000000603037c24 */ /* 0x008fca000f8e0200 */
[----:B0-----:R-:W-:-:S03]  /*00d0*/  ISETP.GE.AND P1, PT, R3, UR5, PT ;  /* 0x0000000503007c0c */ /* 0x001fc6000bf26270 */
[----:B------:R0:W-:Y:S04]  /*00e0*/  @!P0 STS [R2], RZ ;  /* 0x000000ff02008388 */ /* 0x0001e80000000800 */
[----:B------:R0:W-:Y:S01]  /*00f0*/  @!P0 STS [R2+0x60], RZ ;  /* 0x000060ff02008388 */ /* 0x0001e20000000800 */
[----:B------:R-:W-:Y:S06]  /*0100*/  BAR.SYNC.DEFER_BLOCKING 0x0 ;  /* 0x0000000000007b1d */ /* 0x000fec0000010000 */
[----:B0-2---:R-:W-:Y:S05]  /*0110*/  @P1 BRA `(.L_x_72) ;  /* 0x0000000400341947 */ /* 0x005fea0003800000 */
[----:B------:R-:W0:Y:S02]  /*0120*/  LDC.64 R4, c[0x0][0x380] ;  /* 0x0000e000ff047b82 */ /* 0x000e240000000a00 */
[----:B0-----:R-:W-:-:S06]  /*0130*/  IMAD.WIDE R4, R3, 0x4, R4 ;  /* 0x0000000403047825 */ /* 0x001fcc00078e0204 */
[----:B------:R-:W2:Y:S01]  /*0140*/  LDG.E R4, desc[UR8][R4.64] ;  /* 0x0000000804047981 */ /* 0x000ea2000c1e1900 */
[----:B------:R-:W-:Y:S01]  /*0150*/  BSSY.RECONVERGENT B0, `(.L_x_73) ;  /* 0x0000037000007945 */ /* 0x000fe20003800200 */
[C---:B--2---:R-:W-:Y:S01]  /*0160*/  FSETP.GEU.AND P1, PT, |R4|.reuse, 24, PT ;  /* 0x41c000000400780b */ /* 0x044fe20003f2e200 */
[----:B------:R-:W-:-:S12]  /*0170*/  FADD R9, |R4|, -RZ ;  /* 0x800000ff04097221 */ /* 0x000fd80000000200 */
[----:B------:R-:W-:Y:S05]  /*0180*/  @!P1 BRA `(.L_x_74) ;  /* 0x0000000000cc9947 */ /* 0x000fea0003800000 */
[----:B------:R-:W-:-:S13]  /*0190*/  FSETP.GTU.AND P1, PT, R9, 201326592, PT ;  /* 0x4d4000000900780b */ /* 0x000fda0003f2c000 */
[----:B------:R-:W-:Y:S05]  /*01a0*/  @P1 BRA `(.L_x_75) ;  /* 0x00000000005c1947 */ /* 0x000fea0003800000 */
[----:B------:R-:W-:Y:S01]  /*01b0*/  FMUL R5, R9, 0.041666667908430099487 ;  /* 0x3d2aaaab09057820 */ /* 0x000fe20000400000 */
        /* <DEDUP_REMOVED lines=8> */
[----:B------:R-:W-:-:S05]  /*0240*/  @!P2 FADD R5, R5, -1 ;  /* 0xbf8000000505a421 */ /* 0x000fca0000000000 */
[----:B------:R-:W-:Y:S01]  /*0250*/  @P1 MOV R6, R5 ;  /* 0x0000000500061202 */ /* 0x000fe20000000f00 */
        /* <DEDUP_REMOVED lines=9> */
.L_x_77:
[----:B------:R-:W-:Y:S05]  /*02f0*/  BSYNC.RECONVERGENT B2 ;  /* 0x0000000000027941 */ /* 0x000fea0003800200 */
.L_x_76:
[----:B------:R-:W-:Y:S01]  /*0300*/  FFMA R9, R6, -24, R9 ;  /* 0xc1c0000006097823 */ /* 0x000fe20000000009 */
[----:B------:R-:W-:Y:S06]  /*0310*/  BRA `(.L_x_74) ;  /* 0x0000000000687947 */ /* 0x000fec0003800000 */
.L_x_75:
[C---:B------:R-:W-:Y:S01]  /*0320*/  LOP3.LUT R5, R9.reuse, 0xff800000, RZ, 0xc0, !PT ;  /* 0xff80000009057812 */ /* 0x040fe200078ec0ff */
[----:B------:R-:W-:Y:S01]  /*0330*/  IMAD.MOV.U32 R10, RZ, RZ, 0x7fffffff ;  /* 0x7fffffffff0a7424 */ /* 0x000fe200078e00ff */
[----:B------:R-:W-:Y:S01]  /*0340*/  ISETP.GT.U32.AND P1, PT, R9, 0x7f7fffff, PT ;  /* 0x7f7fffff0900780c */ /* 0x000fe20003f24070 */
[----:B------:R-:W-:Y:S01]  /*0350*/  BSSY.RECONVERGENT B2, `(.L_x_78) ;  /* 0x0000014000027945 */ /* 0x000fe20003800200 */
[----:B------:R-:W-:Y:S02]  /*0360*/  IADD3 R6, PT, PT, R5, -0x41800000, RZ ;  /* 0xbe80000005067810 */ /* 0x000fe40007ffe0ff */
[----:B------:R-:W-:Y:S02]  /*0370*/  LOP3.LUT R5, R9, 0x7fffff, RZ, 0xc0, !PT ;  /* 0x007fffff09057812 */ /* 0x000fe400078ec0ff */
[----:B------:R-:W-:Y:S02]  /*0380*/  ISETP.NE.AND P2, PT, R6, RZ, PT ;  /* 0x000000ff0600720c */ /* 0x000fe40003f45270 */
[----:B------:R-:W-:-:S02]  /*0390*/  LOP3.LUT R5, R5, 0x3f800000, RZ, 0xfc, !PT ;  /* 0x3f80000005057812 */ /* 0x000fc400078efcff */
[----:B------:R-:W-:-:S09]  /*03a0*/  FSEL R10, R10, 134217728, P1 ;  /* 0x4d0000000a0a7808 */ /* 0x000fd20000800000 */
[----:B------:R-:W-:Y:S05]  /*03b0*/  @!P2 BRA `(.L_x_79) ;  /* 0x000000000034a947 */ /* 0x000fea0003800000 */
.L_x_80:
[----:B------:R-:W-:-:S04]  /*03c0*/  VIMNMX.U32 R7, PT, PT, R6, 0xb800000, PT ;  /* 0x0b80000006077848 */ /* 0x000fc80003fe0000 */
[C---:B------:R-:W-:Y:S02]  /*03d0*/  IADD3 R5, PT, PT, R7.reuse, R5, RZ ;  /* 0x0000000507057210 */ /* 0x040fe40007ffe0ff */
[----:B------:R-:W-:-:S03]  /*03e0*/  IADD3 R6, PT, PT, -R7, R6, RZ ;  /* 0x0000000607067210 */ /* 0x000fc60007ffe1ff */
[----:B------:R-:W-:Y:S01]  /*03f0*/  FMUL R8, R5, 0.6666666865348815918 ;  /* 0x3f2aaaab05087820 */ /* 0x000fe20000400000 */
[----:B------:R-:W-:-:S03]  /*0400*/  ISETP.NE.AND P2, PT, R6, RZ, PT ;  /* 0x000000ff0600720c */ /* 0x000fc60003f45270 */
        /* <DEDUP_REMOVED lines=8> */
.L_x_79:
[----:B------:R-:W-:Y:S05]  /*0490*/  BSYNC.RECONVERGENT B2 ;  /* 0x0000000000027941 */ /* 0x000fea0003800200 */
.L_x_78:
[----:B------:R-:W-:-:S04]  /*04a0*/  FMUL R5, R5, 1.1920928955078125e-07 ;  /* 0x3400000005057820 */ /* 0x000fc80000400000 */
[----:B------:R-:W-:-:S07]  /*04b0*/  FMUL R9, R10, R5 ;  /* 0x000000050a097220 */ /* 0x000fce0000400000 */
.L_x_74:
[----:B------:R-:W-:Y:S05]  /*04c0*/  BSYNC.RECONVERGENT B0 ;  /* 0x0000000000007941 */ /* 0x000fea0003800200 */
.L_x_73:
[----:B------:R-:W0:Y:S02]  /*04d0*/  LDC.64 R6, c[0x0][0x388] ;  /* 0x0000e200ff067b82 */ /* 0x000e240000000a00 */
[----:B0-----:R-:W-:-:S06]  /*04e0*/  IMAD.WIDE R6, R3, 0x4, R6 ;  /* 0x0000000403067825 */ /* 0x001fcc00078e0206 */
[----:B------:R0:W5:Y:S01]  /*04f0*/  LDG.E R7, desc[UR8][R6.64] ;  /* 0x0000000806077981 */ /* 0x000162000c1e1900 */
[C---:B------:R-:W-:Y:S01]  /*0500*/  FSETP.NAN.AND P1, PT, |R9|.reuse, |R9|, PT ;  /* 0x400000090900720b */ /* 0x040fe20003f28200 */
[----:B------:R-:W-:Y:S01]  /*0510*/  BSSY.RECONVERGENT B0, `(.L_x_81) ;  /* 0x0000009000007945 */ /* 0x000fe20003800200 */
[----:B------:R-:W-:-:S04]  /*0520*/  LOP3.LUT R4, R9, 0x80000000, R4, 0xb8, !PT ;  /* 0x8000000009047812 */ /* 0x000fc800078eb804 */
[----:B------:R-:W-:-:S06]  /*0530*/  FSEL R4, R9, R4, P1 ;  /* 0x0000000409047208 */ /* 0x000fcc0000800000 */
[----:B------:R-:W1:Y:S02]  /*0540*/  F2I.FLOOR.NTZ R4, R4 ;  /* 0x0000000400047305 */ /* 0x000e640000207100 */
[----:B01----:R-:W-:-:S07]  /*0550*/  LEA R3, R4, UR4, 0x2 ;  /* 0x0000000404037c11 */ /* 0x003fce000f8e10ff */
.L_x_82:
[----:B------:R-:W0:Y:S02]  /*0560*/  LDS R4, [R3] ;  /* 0x0000000003047984 */ /* 0x000e240000000800 */
[----:B0----5:R-:W-:-:S05]  /*0570*/  FADD R5, R7, R4 ;  /* 0x0000000407057221 */ /* 0x021fca0000000000 */
[----:B------:R-:W0:Y:S02]  /*0580*/  ATOMS.CAST.SPIN P1, [R3], R4, R5 ;  /* 0x000000040300758d */ /* 0x000e240001820005 */
[----:B0-----:R-:W-:Y:S05]  /*0590*/  @!P1 BRA `(.L_x_82) ;  /* 0xfffffffc00f09947 */ /* 0x001fea000383ffff */
[----:B------:R-:W-:Y:S05]  /*05a0*/  BSYNC.RECONVERGENT B0 ;  /* 0x0000000000007941 */ /* 0x000fea0003800200 */
.L_x_81:
[----:B------:R-:W0:Y:S02]  /*05b0*/  LDS R4, [R3+0x60] ;  /* 0x0000600003047984 */ /* 0x000e240000000800 */
[----:B0-----:R-:W-:-:S05]  /*05c0*/  FADD R5, R4, 1 ;  /* 0x3f80000004057421 */ /* 0x001fca0000000000 */
[----:B------:R-:W0:Y:S02]  /*05d0*/  ATOMS.CAST.SPIN P1, [R3+0x60], R4, R5 ;  /* 0x000060040300758d */ /* 0x000e240001820005 */
[----:B0-----:R-:W-:Y:S05]  /*05e0*/  @!P1 BRA `(.L_x_81) ;  /* 0xfffffffc00f09947 */ /* 0x001fea000383ffff */
.L_x_72:
[----:B------:R-:W-:Y:S05]  /*05f0*/  BSYNC.RECONVERGENT B1 ;  /* 0x0000000000017941 */ /* 0x000fea0003800200 */
.L_x_71:
[----:B------:R-:W-:Y:S06]  /*0600*/  BAR.SYNC.DEFER_BLOCKING 0x0 ;  /* 0x0000000000007b1d */ /* 0x000fec0000010000 */
[----:B------:R-:W-:Y:S05]  /*0610*/  @P0 EXIT ;  /* 0x000000000000094d */ /* 0x000fea0003800000 */
[----:B------:R-:W0:Y:S01]  /*0620*/  LDS R3, [R2] ;  /* 0x0000000002037984 */ /* 0x000e220000000800 */
[----:B------:R-:W1:Y:S03]  /*0630*/  LDC.64 R4, c[0x0][0x390] ;  /* 0x0000e400ff047b82 */ /* 0x000e660000000a00 */
[----:B------:R-:W2:Y:S05]  /*0640*/  LDS R9, [R2+0x60] ;  /* 0x0000600002097984 */ /* 0x000eaa0000000800 */
[----:B------:R-:W3:Y:S01]  /*0650*/  LDC.64 R6, c[0x0][0x398] ;  /* 0x0000e600ff067b82 */ /* 0x000ee20000000a00 */
[----:B-1----:R-:W-:-:S04]  /*0660*/  IMAD.WIDE.U32 R4, R0, 0x4, R4 ;  /* 0x0000000400047825 */ /* 0x002fc800078e0004 */
[----:B---3--:R-:W-:Y:S01]  /*0670*/  IMAD.WIDE.U32 R6, R0, 0x4, R6 ;  /* 0x0000000400067825 */ /* 0x008fe200078e0006 */
[----:B0-----:R-:W-:Y:S04]  /*0680*/  REDG.E.ADD.F32.FTZ.RN.STRONG.GPU desc[UR8][R4.64], R3 ;  /* 0x00000003040079a6 */ /* 0x001fe8000c12f308 */
[----:B--2---:R-:W-:Y:S01]  /*0690*/  REDG.E.ADD.F32.FTZ.RN.STRONG.GPU desc[UR8][R6.64], R9 ;  /* 0x00000009060079a6 */ /* 0x004fe2000c12f308 */
[----:B------:R-:W-:Y:S05]  /*06a0*/  EXIT ;  /* 0x000000000000794d */ /* 0x000fea0003800000 */
.L_x_83:
        /* <DEDUP_REMOVED lines=13> */
.L_x_152:


//--------------------- .text._Z23calculateMovingAveragesPKfPfii --------------------------
	.section	.text._Z23calculateMovingAveragesPKfPfii,"ax",@progbits
	.align	128
        .global         _Z23calculateMovingAveragesPKfPfii
        .type           _Z23calculateMovingAveragesPKfPfii,@function
        .size           _Z23calculateMovingAveragesPKfPfii,(.L_x_149 - _Z23calculateMovingAveragesPKfPfii)
        .other          _Z23calculateMovingAveragesPKfPfii,@"STO_CUDA_ENTRY STV_DEFAULT"
_Z23calculateMovingAveragesPKfPfii:
.text._Z23calculateMovingAveragesPKfPfii:
[----:B------:R-:W-:Y:S01]  /*0000*/  LDC R1, c[0x0][0x37c] ;  /* 0x0000df00ff017b82 */ /* 0x000fe20000000800 */
[----:B------:R-:W0:Y:S07]  /*0010*/  S2R R0, SR_TID.X ;  /* 0x0000000000007919 */ /* 0x000e2e0000002100 */
[----:B------:R-:W1:Y:S01]  /*0020*/  S2UR UR4, SR_CTAID.X ;  /* 0x00000000000479c3 */ /* 0x000e620000002500 */
[----:B------:R-:W1:Y:S01]  /*0030*/  LDCU UR9, c[0x0][0x360] ;  /* 0x00006c00ff0977ac */ /* 0x000e620008000800 */
[----:B------:R-:W-:Y:S01]  /*0040*/  BSSY.RECONVERGENT B0, `(.L_x_84) ;  /* 0x0000017000007945 */ /* 0x000fe20003800200 */
[----:B------:R-:W2:Y:S05]  /*0050*/  LDCU UR5, c[0x0][0x390] ;  /* 0x00007200ff0577ac */ /* 0x000eaa0008000800 */
[----:B------:R-:W3:Y:S01]  /*0060*/  LDC.64 R4, c[0x0][0x380] ;  /* 0x0000e000ff047b82 */ /* 0x000ee20000000a00 */
[----:B------:R-:W4:Y:S01]  /*0070*/  LDCU.64 UR10, c[0x0][0x358] ;  /* 0x00006b00ff0a77ac */ /* 0x000f220008000a00 */
[----:B-1----:R-:W-:-:S06]  /*0080*/  UIMAD UR4, UR4, UR9, URZ ;  /* 0x00000009040472a4 */ /* 0x002fcc000f8e02ff */
[----:B0-----:R-:W-:-:S04]  /*0090*/  VIADD R2, R0, UR4 ;  /* 0x0000000400027c36 */ /* 0x001fc80008000000 */
[C---:B---3--:R-:W-:Y:S01]  /*00a0*/  IMAD.WIDE R4, R2.reuse, 0x4, R4 ;  /* 0x0000000402047825 */ /* 0x048fe200078e0204 */
[----:B--2---:R-:W-:-:S13]  /*00b0*/  ISETP.GE.AND P0, PT, R2, UR5, PT ;  /* 0x0000000502007c0c */ /* 0x004fda000bf06270 */
[----:B----4-:R-:W-:Y:S05]  /*00c0*/  @P0 BRA `(.L_x_85) ;  /* 0x0000000000200947 */ /* 0x010fea0003800000 */
[----:B------:R-:W2:Y:S01]  /*00d0*/  LDG.E R3, desc[UR10][R4.64] ;  /* 0x0000000a04037981 */ /* 0x000ea2000c1e1900 */
[----:B------:R-:W0:Y:S01]  /*00e0*/  S2UR UR6, SR_CgaCtaId ;  /* 0x00000000000679c3 */ /* 0x000e220000008800 */
[----:B------:R-:W-:Y:S02]  /*00f0*/  UMOV UR5, 0x400 ;  /* 0x0000040000057882 */ /* 0x000fe40000000000 */
[----:B0-----:R-:W-:-:S06]  /*0100*/  ULEA UR5, UR6, UR5, 0x18 ;  /* 0x0000000506057291 */ /* 0x001fcc000f8ec0ff */
[----:B------:R-:W-:-:S04]  /*0110*/  IMAD.U32 R9, RZ, RZ, UR5 ;  /* 0x00000005ff097e24 */ /* 0x000fc8000f8e00ff */
[----:B------:R-:W-:-:S05]  /*0120*/  IMAD R6, R0, 0x4, R9 ;  /* 0x0000000400067824 */ /* 0x000fca00078e0209 */
[----:B--2---:R1:W-:Y:S01]  /*0130*/  STS [R6], R3 ;  /* 0x0000000306007388 */ /* 0x0043e20000000800 */
[----:B------:R-:W-:Y:S05]  /*0140*/  BRA `(.L_x_86) ;  /* 0x0000000000187947 */ /* 0x000fea0003800000 */
.L_x_85:
[----:B------:R-:W0:Y:S01]  /*0150*/  S2UR UR6, SR_CgaCtaId ;  /* 0x00000000000679c3 */ /* 0x000e220000008800 */
[----:B------:R-:W-:Y:S02]  /*0160*/  UMOV UR5, 0x400 ;  /* 0x0000040000057882 */ /* 0x000fe40000000000 */
[----:B0-----:R-:W-:-:S06]  /*0170*/  ULEA UR5, UR6, UR5, 0x18 ;  /* 0x0000000506057291 */ /* 0x001fcc000f8ec0ff */
[----:B------:R-:W-:-:S05]  /*0180*/  IMAD.U32 R9, RZ, RZ, UR5 ;  /* 0x00000005ff097e24 */ /* 0x000fca000f8e00ff */
[----:B------:R-:W-:-:S05]  /*0190*/  LEA R3, R0, R9, 0x2 ;  /* 0x0000000900037211 */ /* 0x000fca00078e10ff */
[----:B------:R0:W-:Y:S02]  /*01a0*/  STS [R3], RZ ;  /* 0x000000ff03007388 */ /* 0x0001e40000000800 */
.L_x_86:
[----:B------:R-:W-:Y:S05]  /*01b0*/  BSYNC.RECONVERGENT B0 ;  /* 0x0000000000007941 */ /* 0x000fea0003800200 */
.L_x_84:
[----:B------:R-:W-:Y:S06]  /*01c0*/  BAR.SYNC.DEFER_BLOCKING 0x0 ;  /* 0x0000000000007b1d */ /* 0x000fec0000010000 */
[----:B------:R-:W-:Y:S05]  /*01d0*/  @P0 EXIT ;  /* 0x000000000000094d */ /* 0x000fea0003800000 */
[----:B------:R-:W2:Y:S01]  /*01e0*/  LDCU UR5, c[0x0][0x394] ;  /* 0x00007280ff0577ac */ /* 0x000ea20008000800 */
[----:B------:R-:W-:Y:S02]  /*01f0*/  IMAD.MOV.U32 R8, RZ, RZ, RZ ;  /* 0x000000ffff087224 */ /* 0x000fe400078e00ff */
[----:B01----:R-:W-:Y:S01]  /*0200*/  IMAD.MOV.U32 R3, RZ, RZ, RZ ;  /* 0x000000ffff037224 */ /* 0x003fe200078e00ff */
[----:B--2---:R-:W-:-:S09]  /*0210*/  UISETP.GE.AND UP0, UPT, UR5, -0x1, UPT ;  /* 0xffffffff0500788c */ /* 0x004fd2000bf06270 */
[----:B------:R-:W-:Y:S05]  /*0220*/  BRA.U !UP0, `(.L_x_87) ;  /* 0x0000000508f87547 */ /* 0x000fea000b800000 */
[----:B------:R-:W-:Y:S01]  /*0230*/  ULEA.HI UR5, UR5, UR5, URZ, 0x1 ;  /* 0x0000000505057291 */ /* 0x000fe2000f8f08ff */
[----:B------:R-:W-:Y:S02]  /*0240*/  HFMA2 R8, -RZ, RZ, 0, 0 ;  /* 0x00000000ff087431 */ /* 0x000fe400000001ff */
[----:B------:R-:W-:Y:S01]  /*0250*/  IMAD.MOV.U32 R3, RZ, RZ, RZ ;  /* 0x000000ffff037224 */ /* 0x000fe200078e00ff */
[----:B------:R-:W-:-:S04]  /*0260*/  USHF.R.S32.HI UR5, URZ, 0x1, UR5 ;  /* 0x00000001ff057899 */ /* 0x000fc80008011405 */
[----:B------:R-:W-:Y:S02]  /*0270*/  UISETP.GE.U32.AND UP0, UPT, UR5, 0x2, UPT ;  /* 0x000000020500788c */ /* 0x000fe4000bf06070 */
[----:B------:R-:W-:-:S07]  /*0280*/  UIADD3 UR6, UPT, UPT, -UR5, URZ, URZ ;  /* 0x000000ff05067290 */ /* 0x000fce000fffe1ff */
[----:B------:R-:W-:Y:S05]  /*0290*/  BRA.U !UP0, `(.L_x_88) ;  /* 0x00000005085c7547 */ /* 0x000fea000b800000 */
[----:B------:R-:W0:Y:S01]  /*02a0*/  LDC.64 R6, c[0x0][0x380] ;  /* 0x0000e000ff067b82 */ /* 0x000e220000000a00 */
[----:B------:R-:W-:Y:S02]  /*02b0*/  USHF.L.U32 UR7, UR5, 0x2, URZ ;  /* 0x0000000205077899 */ /* 0x000fe400080006ff */
[C---:B------:R-:W-:Y:S01]  /*02c0*/  VIADD R11, R0.reuse, -UR5 ;  /* 0x80000005000b7c36 */ /* 0x040fe20008000000 */
[----:B------:R-:W-:Y:S01]  /*02d0*/  USHF.L.U32 UR6, UR5, 0x1, URZ ;  /* 0x0000000105067899 */ /* 0x000fe200080006ff */
[----:B------:R-:W-:Y:S01]  /*02e0*/  IMAD.MOV.U32 R3, RZ, RZ, RZ ;  /* 0x000000ffff037224 */ /* 0x000fe200078e00ff */
[----:B------:R-:W-:Y:S01]  /*02f0*/  MOV R8, RZ ;  /* 0x000000ff00087202 */ /* 0x000fe20000000f00 */
[----:B------:R-:W1:Y:S01]  /*0300*/  LDCU UR8, c[0x0][0x390] ;  /* 0x00007200ff0877ac */ /* 0x000e620008000800 */
[----:B------:R-:W-:Y:S01]  /*0310*/  LEA R10, R0, -UR7, 0x2 ;  /* 0x80000007000a7c11 */ /* 0x000fe2000f8e10ff */
[----:B------:R-:W-:-:S03]  /*0320*/  ULOP3.LUT UR6, UR6, 0x7ffffffc, URZ, 0xc0, !UPT ;  /* 0x7ffffffc06067892 */ /* 0x000fc6000f8ec0ff */
[----:B------:R-:W-:Y:S01]  /*0330*/  IADD3 R10, PT, PT, R10, 0x8, R9 ;  /* 0x000000080a0a7810 */ /* 0x000fe20007ffe009 */
[----:B------:R-:W-:Y:S01]  /*0340*/  VIADD R9, R2, -UR5 ;  /* 0x8000000502097c36 */ /* 0x000fe20008000000 */
[----:B------:R-:W-:Y:S02]  /*0350*/  UIADD3 UR7, UPT, UPT, -UR5, 0x1, URZ ;  /* 0x0000000105077890 */ /* 0x000fe4000fffe1ff */
[----:B------:R-:W-:-:S12]  /*0360*/  UIADD3 UR6, UPT, UPT, -UR6, URZ, URZ ;  /* 0x000000ff06067290 */ /* 0x000fd8000fffe1ff */
.L_x_101:
[----:B------:R-:W-:Y:S01]  /*0370*/  ISETP.GE.U32.AND P0, PT, R11, UR9, PT ;  /* 0x000000090b007c0c */ /* 0x000fe2000bf06070 */
[----:B------:R-:W-:Y:S01]  /*0380*/  UIADD3 UR6, UPT, UPT, UR6, 0x4, URZ ;  /* 0x0000000406067890 */ /* 0x000fe2000fffe0ff */
[----:B------:R-:W-:Y:S03]  /*0390*/  BSSY.RECONVERGENT B0, `(.L_x_89) ;  /* 0x000000e000007945 */ /* 0x000fe60003800200 */
[----:B------:R-:W-:-:S08]  /*03a0*/  UISETP.NE.AND UP0, UPT, UR6, URZ, UPT ;  /* 0x000000ff0600728c */ /* 0x000fd0000bf05270 */
[----:B------:R-:W-:Y:S05]  /*03b0*/  @!P0 BRA `(.L_x_90) ;  /* 0x0000000000208947 */ /* 0x000fea0003800000 */
[----:B-1----:R-:W-:-:S04]  /*03c0*/  ISETP.GE.AND P0, PT, R9, UR8, PT ;  /* 0x0000000809007c0c */ /* 0x002fc8000bf06270 */
[----:B------:R-:W-:-:S13]  /*03d0*/  ISETP.LT.OR P0, PT, R9, RZ, P0 ;  /* 0x000000ff0900720c */ /* 0x000fda0000701670 */
[----:B------:R-:W-:Y:S05]  /*03e0*/  @P0 BRA `(.L_x_91) ;  /* 0x0000000000200947 */ /* 0x000fea0003800000 */
[----:B0-----:R-:W-:-:S06]  /*03f0*/  IMAD.WIDE.U32 R12, R9, 0x4, R6 ;  /* 0x00000004090c7825 */ /* 0x001fcc00078e0006 */
[----:B------:R-:W2:Y:S01]  /*0400*/  LDG.E R12, desc[UR10][R12.64] ;  /* 0x0000000a0c0c7981 */ /* 0x000ea2000c1e1900 */
[----:B------:R-:W-:Y:S02]  /*0410*/  VIADD R8, R8, 0x1 ;  /* 0x0000000108087836 */ /* 0x000fe40000000000 */
[----:B--2---:R-:W-:Y:S01]  /*0420*/  FADD R3, R3, R12 ;  /* 0x0000000c03037221 */ /* 0x004fe20000000000 */
[----:B------:R-:W-:Y:S06]  /*0430*/  BRA `(.L_x_91) ;  /* 0x00000000000c7947 */ /* 0x000fec0003800000 */
.L_x_90:
[----:B------:R-:W2:Y:S01]  /*0440*/  LDS R12, [R10+-0x8] ;  /* 0xfffff8000a0c7984 */ /* 0x000ea20000000800 */
[----:B------:R-:W-:Y:S02]  /*0450*/  VIADD R8, R8, 0x1 ;  /* 0x0000000108087836 */ /* 0x000fe40000000000 */
[----:B--2---:R-:W-:-:S07]  /*0460*/  FADD R3, R3, R12 ;  /* 0x0000000c03037221 */ /* 0x004fce0000000000 */
.L_x_91:
[----:B-1----:R-:W-:Y:S05]  /*0470*/  BSYNC.RECONVERGENT B0 ;  /* 0x0000000000007941 */ /* 0x002fea0003800200 */
.L_x_89:
[----:B------:R-:W-:Y:S01]  /*0480*/  VIADD R12, R11, 0x1 ;  /* 0x000000010b0c7836 */ /* 0x000fe20000000000 */
[----:B------:R-:W-:Y:S04]  /*0490*/  BSSY.RECONVERGENT B0, `(.L_x_92) ;  /* 0x000000f000007945 */ /* 0x000fe80003800200 */
[----:B------:R-:W-:-:S13]  /*04a0*/  ISETP.GE.U32.AND P0, PT, R12, UR9, PT ;  /* 0x000000090c007c0c */ /* 0x000fda000bf06070 */
[----:B------:R-:W-:Y:S05]  /*04b0*/  @!P0 BRA `(.L_x_93) ;  /* 0x0000000000248947 */ /* 0x000fea0003800000 */
[----:B------:R-:W-:-:S04]  /*04c0*/  IADD3 R13, PT, PT, R9, 0x1, RZ ;  /* 0x00000001090d7810 */ /* 0x000fc80007ffe0ff */
[----:B------:R-:W-:-:S04]  /*04d0*/  ISETP.GE.AND P0, PT, R13, UR8, PT ;  /* 0x000000080d007c0c */ /* 0x000fc8000bf06270 */
[----:B------:R-:W-:-:S13]  /*04e0*/  ISETP.LT.OR P0, PT, R13, RZ, P0 ;  /* 0x000000ff0d00720c */ /* 0x000fda0000701670 */
[----:B------:R-:W-:Y:S05]  /*04f0*/  @P0 BRA `(.L_x_94) ;  /* 0x0000000000200947 */ /* 0x000fea0003800000 */
[----:B0-----:R-:W-:-:S06]  /*0500*/  IMAD.WIDE.U32 R12, R13, 0x4, R6 ;  /* 0x000000040d0c7825 */ /* 0x001fcc00078e0006 */
[----:B------:R-:W2:Y:S01]  /*0510*/  LDG.E R12, desc[UR10][R12.64] ;  /* 0x0000000a0c0c7981 */ /* 0x000ea2000c1e1900 */
[----:B------:R-:W-:Y:S02]  /*0520*/  VIADD R8, R8, 0x1 ;  /* 0x0000000108087836 */ /* 0x000fe40000000000 */
[----:B--2---:R-:W-:Y:S01]  /*0530*/  FADD R3, R3, R12 ;  /* 0x0000000c03037221 */ /* 0x004fe20000000000 */
[----:B------:R-:W-:Y:S06]  /*0540*/  BRA `(.L_x_94) ;  /* 0x00000000000c7947 */ /* 0x000fec0003800000 */
.L_x_93:
[----:B------:R-:W1:Y:S01]  /*0550*/  LDS R12, [R10+-0x4] ;  /* 0xfffffc000a0c7984 */ /* 0x000e620000000800 */
[----:B------:R-:W-:Y:S02]  /*0560*/  VIADD R8, R8, 0x1 ;  /* 0x0000000108087836 */ /* 0x000fe40000000000 */
[----:B-1----:R-:W-:-:S07]  /*0570*/  FADD R3, R3, R12 ;  /* 0x0000000c03037221 */ /* 0x002fce0000000000 */
.L_x_94:
[----:B------:R-:W-:Y:S05]  /*0580*/  BSYNC.RECONVERGENT B0 ;  /* 0x0000000000007941 */ /* 0x000fea0003800200 */
.L_x_92:
        /* <DEDUP_REMOVED lines=13> */
.L_x_96:
[----:B------:R-:W1:Y:S01]  /*0660*/  LDS R12, [R10] ;  /* 0x000000000a0c7984 */ /* 0x000e620000000800 */
[----:B------:R-:W-:Y:S02]  /*0670*/  VIADD R8, R8, 0x1 ;  /* 0x0000000108087836 */ /* 0x000fe40000000000 */
[----:B-1----:R-:W-:-:S07]  /*0680*/  FADD R3, R3, R12 ;  /* 0x0000000c03037221 */ /* 0x002fce0000000000 */
.L_x_97:
[----:B------:R-:W-:Y:S05]  /*0690*/  BSYNC.RECONVERGENT B0 ;  /* 0x0000000000007941 */ /* 0x000fea0003800200 */
.L_x_95:
        /* <DEDUP_REMOVED lines=13> */
.L_x_99:
[----:B------:R-:W1:Y:S01]  /*0770*/  LDS R12, [R10+0x4] ;  /* 0x000004000a0c7984 */ /* 0x000e620000000800 */
[----:B------:R-:W-:Y:S02]  /*0780*/  VIADD R8, R8, 0x1 ;  /* 0x0000000108087836 */ /* 0x000fe40000000000 */
[----:B-1----:R-:W-:-:S07]  /*0790*/  FADD R3, R3, R12 ;  /* 0x0000000c03037221 */ /* 0x002fce0000000000 */
.L_x_100:
[----:B------:R-:W-:Y:S05]  /*07a0*/  BSYNC.RECONVERGENT B0 ;  /* 0x0000000000007941 */ /* 0x000fea0003800200 */
.L_x_98:
[----:B------:R-:W-:Y:S01]  /*07b0*/  VIADD R11, R11, 0x4 ;  /* 0x000000040b0b7836 */ /* 0x000fe20000000000 */
[----:B------:R-:W-:Y:S01]  /*07c0*/  IADD3 R9, PT, PT, R9, 0x4, RZ ;  /* 0x0000000409097810 */ /* 0x000fe20007ffe0ff */
[----:B------:R-:W-:Y:S01]  /*07d0*/  VIADD R10, R10, 0x10 ;  /* 0x000000100a0a7836 */ /* 0x000fe20000000000 */
[----:B------:R-:W-:Y:S01]  /*07e0*/  UIADD3 UR7, UPT, UPT, UR7, 0x4, URZ ;  /* 0x0000000407077890 */ /* 0x000fe2000fffe0ff */
[----:B------:R-:W-:Y:S11]  /*07f0*/  BRA.U UP0, `(.L_x_101) ;  /* 0xfffffff900dc7547 */ /* 0x000ff6000b83ffff */
[----:B------:R-:W-:-:S12]  /*0800*/  UIADD3 UR6, UPT, UPT, UR7, -0x1, URZ ;  /* 0xffffffff07067890 */ /* 0x000fd8000fffe0ff */
.L_x_88:
[----:B------:R-:W1:Y:S01]  /*0810*/  S2UR UR8, SR_CgaCtaId ;  /* 0x00000000000879c3 */ /* 0x000e620000008800 */
[----:B------:R-:W-:Y:S01]  /*0820*/  UMOV UR7, 0x400 ;  /* 0x0000040000077882 */ /* 0x000fe20000000000 */
[----:B------:R-:W-:Y:S01]  /*0830*/  USHF.L.U32 UR5, UR5, 0x1, URZ ;  /* 0x0000000105057899 */ /* 0x000fe200080006ff */
[----:B------:R-:W-:Y:S01]  /*0840*/  VIADD R0, R0, UR6 ;  /* 0x0000000600007c36 */ /* 0x000fe20008000000 */
[----:B------:R-:W2:Y:S03]  /*0850*/  LDCU UR12, c[0x0][0x390] ;  /* 0x00007200ff0c77ac */ /* 0x000ea60008000800 */
[----:B------:R-:W-:Y:S01]  /*0860*/  VIADD R9, R0, UR4 ;  /* 0x0000000400097c36 */ /* 0x000fe20008000000 */
[----:B------:R-:W3:Y:S01]  /*0870*/  LDC.64 R10, c[0x0][0x380] ;  /* 0x0000e000ff0a7b82 */ /* 0x000ee20000000a00 */
[----:B------:R-:W-:-:S04]  /*0880*/  ULOP3.LUT UR5, UR5, 0x2, URZ, 0xe2, !UPT ;  /* 0x0000000205057892 */ /* 0x000fc8000f8ee2ff */
[----:B------:R-:W-:Y:S02]  /*0890*/  UIADD3 UR5, UPT, UPT, -UR5, URZ, URZ ;  /* 0x000000ff05057290 */ /* 0x000fe4000fffe1ff */
[----:B-1----:R-:W-:-:S06]  /*08a0*/  ULEA UR7, UR8, UR7, 0x18 ;  /* 0x0000000708077291 */ /* 0x002fcc000f8ec0ff */
[----:B--2---:R-:W-:-:S07]  /*08b0*/  LEA R12, R0, UR7, 0x2 ;  /* 0x00000007000c7c11 */ /* 0x004fce000f8e10ff */
.L_x_105:
[----:B------:R-:W-:Y:S01]  /*08c0*/  ISETP.GE.U32.AND P0, PT, R0, UR9, PT ;  /* 0x0000000900007c0c */ /* 0x000fe2000bf06070 */
[----:B------:R-:W-:Y:S01]  /*08d0*/  UIADD3 UR5, UPT, UPT, UR5, 0x1, URZ ;  /* 0x0000000105057890 */ /* 0x000fe2000fffe0ff */
[----:B------:R-:W-:Y:S03]  /*08e0*/  BSSY.RECONVERGENT B0, `(.L_x_102) ;  /* 0x000000e000007945 */ /* 0x000fe60003800200 */
[----:B------:R-:W-:-:S08]  /*08f0*/  UISETP.NE.AND UP0, UPT, UR5, 0x1, UPT ;  /* 0x000000010500788c */ /* 0x000fd0000bf05270 */
[----:B------:R-:W-:Y:S05]  /*0900*/  @!P0 BRA `(.L_x_103) ;  /* 0x0000000000208947 */ /* 0x000fea0003800000 */
[----:B------:R-:W-:-:S04]  /*0910*/  ISETP.GE.AND P0, PT, R9, UR12, PT ;  /* 0x0000000c09007c0c */ /* 0x000fc8000bf06270 */
[----:B------:R-:W-:-:S13]  /*0920*/  ISETP.LT.OR P0, PT, R9, RZ, P0 ;  /* 0x000000ff0900720c */ /* 0x000fda0000701670 */
[----:B------:R-:W-:Y:S05]  /*0930*/  @P0 BRA `(.L_x_104) ;  /* 0x0000000000200947 */ /* 0x000fea0003800000 */
[----:B0--3--:R-:W-:-:S06]  /*0940*/  IMAD.WIDE.U32 R6, R9, 0x4, R10 ;  /* 0x0000000409067825 */ /* 0x009fcc00078e000a */
[----:B------:R-:W2:Y:S01]  /*0950*/  LDG.E R6, desc[UR10][R6.64] ;  /* 0x0000000a06067981 */ /* 0x000ea2000c1e1900 */
[----:B------:R-:W-:Y:S01]  /*0960*/  IADD3 R8, PT, PT, R8, 0x1, RZ ;  /* 0x0000000108087810 */ /* 0x000fe20007ffe0ff */
[----:B--2---:R-:W-:Y:S01]  /*0970*/  FADD R3, R3, R6 ;  /* 0x0000000603037221 */ /* 0x004fe20000000000 */
[----:B------:R-:W-:Y:S06]  /*0980*/  BRA `(.L_x_104) ;  /* 0x00000000000c7947 */ /* 0x000fec0003800000 */
.L_x_103:
[----:B0-----:R-:W0:Y:S01]  /*0990*/  LDS R6, [R12] ;  /* 0x000000000c067984 */ /* 0x001e220000000800 */
[----:B------:R-:W-:Y:S02]  /*09a0*/  VIADD R8, R8, 0x1 ;  /* 0x0000000108087836 */ /* 0x000fe40000000000 */
[----:B0-----:R-:W-:-:S07]  /*09b0*/  FADD R3, R3, R6 ;  /* 0x0000000603037221 */ /* 0x001fce0000000000 */
.L_x_104:
[----:B------:R-:W-:Y:S05]  /*09c0*/  BSYNC.RECONVERGENT B0 ;  /* 0x0000000000007941 */ /* 0x000fea0003800200 */
.L_x_102:
[----:B------:R-:W-:Y:S01]  /*09d0*/  VIADD R9, R9, 0x1 ;  /* 0x0000000109097836 */ /* 0x000fe20000000000 */
[----:B------:R-:W-:Y:S01]  /*09e0*/  IADD3 R0, PT, PT, R0, 0x1, RZ ;  /* 0x0000000100007810 */ /* 0x000fe20007ffe0ff */
[----:B------:R-:W-:Y:S01]  /*09f0*/  VIADD R12, R12, 0x4 ;  /* 0x000000040c0c7836 */ /* 0x000fe20000000000 */
[----:B------:R-:W-:Y:S06]  /*0a00*/  BRA.U UP0, `(.L_x_105) ;  /* 0xfffffffd00ac7547 */ /* 0x000fec000b83ffff */
.L_x_87:
[----:B------:R-:W-:-:S13]  /*0a10*/  ISETP.GE.AND P0, PT, R8, 0x1, PT ;  /* 0x000000010800780c */ /* 0x000fda0003f06270 */
[----:B------:R-:W-:Y:S05]  /*0a20*/  @!P0 BRA `(.L_x_106) ;  /* 0x0000000000488947 */ /* 0x000fea0003800000 */
[----:B0-----:R-:W-:Y:S01]  /*0a30*/  I2FP.F32.U32 R6, R8 ;  /* 0x0000000800067245 */ /* 0x001fe20000201000 */
[----:B------:R-:W-:Y:S03]  /*0a40*/  BSSY.RECONVERGENT B0, `(.L_x_107) ;  /* 0x000000c000007945 */ /* 0x000fe60003800200 */
[----:B------:R-:W0:Y:S08]  /*0a50*/  MUFU.RCP R0, R6 ;  /* 0x0000000600007308 */ /* 0x000e300000001000 */
[----:B------:R-:W1:Y:S01]  /*0a60*/  FCHK P0, R3, R6 ;  /* 0x0000000603007302 */ /* 0x000e620000000000 */
[----:B0-----:R-:W-:-:S04]  /*0a70*/  FFMA R5, -R6, R0, 1 ;  /* 0x3f80000006057423 */ /* 0x001fc80000000100 */
[----:B------:R-:W-:-:S04]  /*0a80*/  FFMA R0, R0, R5, R0 ;  /* 0x0000000500007223 */ /* 0x000fc80000000000 */
[----:B------:R-:W-:-:S04]  /*0a90*/  FFMA R4, R0, R3, RZ ;  /* 0x0000000300047223 */ /* 0x000fc800000000ff */
[----:B------:R-:W-:-:S04]  /*0aa0*/  FFMA R5, -R6, R4, R3 ;  /* 0x0000000406057223 */ /* 0x000fc80000000103 */
[----:B------:R-:W-:Y:S01]  /*0ab0*/  FFMA R7, R0, R5, R4 ;  /* 0x0000000500077223 */ /* 0x000fe20000000004 */
[----:B-1----:R-:W-:Y:S06]  /*0ac0*/  @!P0 BRA `(.L_x_108) ;  /* 0x00000000000c8947 */ /* 0x002fec0003800000 */
[----:B------:R-:W-:-:S07]  /*0ad0*/  MOV R4, 0xaf0 ;  /* 0x00000af000047802 */ /* 0x000fce0000000f00 */
[----:B---3--:R-:W-:Y:S05]  /*0ae0*/  CALL.REL.NOINC `($__internal_2_$__cuda_sm3x_div_rn_noftz_f32_slowpath) ;  /* 0x00000000002c7944 */ /* 0x008fea0003c00000 */
[----:B------:R-:W-:-:S07]  /*0af0*/  IMAD.MOV.U32 R7, RZ, RZ, R0 ;  /* 0x000000ffff077224 */ /* 0x000fce00078e0000 */
.L_x_108:
[----:B------:R-:W-:Y:S05]  /*0b00*/  BSYNC.RECONVERGENT B0 ;  /* 0x0000000000007941 */ /* 0x000fea0003800200 */
.L_x_107:
[----:B------:R-:W0:Y:S02]  /*0b10*/  LDC.64 R4, c[0x0][0x388] ;  /* 0x0000e200ff047b82 */ /* 0x000e240000000a00 */
[----:B0-----:R-:W-:-:S05]  /*0b20*/  IMAD.WIDE R2, R2, 0x4, R4 ;  /* 0x0000000402027825 */ /* 0x001fca00078e0204 */
[----:B------:R-:W-:Y:S01]  /*0b30*/  STG.E desc[UR10][R2.64], R7 ;  /* 0x0000000702007986 */ /* 0x000fe2000c10190a */
[----:B------:R-:W-:Y:S05]  /*0b40*/  EXIT ;  /* 0x000000000000794d */ /* 0x000fea0003800000 */
.L_x_106:
[----:B------:R-:W2:Y:S01]  /*0b50*/  LDG.E R5, desc[UR10][R4.64] ;  /* 0x0000000a04057981 */ /* 0x000ea2000c1e1900 */
[----:B0-----:R-:W0:Y:S02]  /*0b60*/  LDC.64 R6, c[0x0][0x388] ;  /* 0x0000e200ff067b82 */ /* 0x001e240000000a00 */
[----:B0-----:R-:W-:-:S05]  /*0b70*/  IMAD.WIDE R6, R2, 0x4, R6 ;  /* 0x0000000402067825 */ /* 0x001fca00078e0206 */
[----:B--2---:R-:W-:Y:S01]  /*0b80*/  STG.E desc[UR10][R6.64], R5 ;  /* 0x0000000506007986 */ /* 0x004fe2000c10190a */
[----:B------:R-:W-:Y:S05]  /*0b90*/  EXIT ;  /* 0x000000000000794d */ /* 0x000fea0003800000 */
        .weak           $__internal_2_$__cuda_sm3x_div_rn_noftz_f32_slowpath
        .type           $__internal_2_$__cuda_sm3x_div_rn_noftz_f32_slowpath,@function
        .size           $__internal_2_$__cuda_sm3x_div_rn_noftz_f32_slowpath,(.L_x_149 - $__internal_2_$__cuda_sm3x_div_rn_noftz_f32_slowpath)
$__internal_2_$__cuda_sm3x_div_rn_noftz_f32_slowpath:
[----:B------:R-:W-:Y:S01]  /*0ba0*/  SHF.R.U32.HI R5, RZ, 0x17, R6 ;  /* 0x00000017ff057819 */ /* 0x000fe20000011606 */
[----:B------:R-:W-:Y:S01]  /*0bb0*/  BSSY.RECONVERGENT B1, `(.L_x_109) ;  /* 0x0000063000017945 */ /* 0x000fe20003800200 */
[----:B------:R-:W-:Y:S02]  /*0bc0*/  SHF.R.U32.HI R0, RZ, 0x17, R3 ;  /* 0x00000017ff007819 */ /* 0x000fe40000011603 */
[----:B------:R-:W-:Y:S02]  /*0bd0*/  LOP3.LUT R13, R5, 0xff, RZ, 0xc0, !PT ;  /* 0x000000ff050d7812 */ /* 0x000fe400078ec0ff */
[----:B------:R-:W-:-:S03]  /*0be0*/  LOP3.LUT R10, R0, 0xff, RZ, 0xc0, !PT ;  /* 0x000000ff000a7812 */ /* 0x000fc600078ec0ff */
[----:B------:R-:W-:Y:S02]  /*0bf0*/  VIADD R8, R13, 0xffffffff ;  /* 0xffffffff0d087836 */ /* 0x000fe40000000000 */
[----:B------:R-:W-:-:S03]  /*0c00*/  VIADD R7, R10, 0xffffffff ;  /* 0xffffffff0a077836 */ /* 0x000fc60000000000 */
[----:B------:R-:W-:-:S04]  /*0c10*/  ISETP.GT.U32.AND P0, PT, R8, 0xfd, PT ;  /* 0x000000fd0800780c */ /* 0x000fc80003f04070 */
[----:B------:R-:W-:-:S13]  /*0c20*/  ISETP.GT.U32.OR P0, PT, R7, 0xfd, P0 ;  /* 0x000000fd0700780c */ /* 0x000fda0000704470 */
[----:B------:R-:W-:Y:S01]  /*0c30*/  @!P0 MOV R5, RZ ;  /* 0x000000ff00058202 */ /* 0x000fe20000000f00 */
[----:B------:R-:W-:Y:S06]  /*0c40*/  @!P0 BRA `(.L_x_110) ;  /* 0x0000000000608947 */ /* 0x000fec0003800000 */
[----:B------:R-:W-:Y:S01]  /*0c50*/  FSETP.GTU.FTZ.AND P0, PT, |R3|, +INF , PT ;  /* 0x7f8000000300780b */ /* 0x000fe20003f1c200 */
[----:B------:R-:W-:Y:S01]  /*0c60*/  IMAD.MOV.U32 R0, RZ, RZ, R6 ;  /* 0x000000ffff007224 */ /* 0x000fe200078e0006 */
        /* <DEDUP_REMOVED lines=20> */
[----:B------:R-:W-:-:S03]  /*0db0*/  @!P1 FFMA R6, R0, 1.84467440737095516160e+19, RZ ;  /* 0x5f80000000069823 */ /* 0x000fc600000000ff */
[----:B------:R-:W-:-:S07]  /*0dc0*/  @!P1 IADD3 R5, PT, PT, R5, 0x40, RZ ;  /* 0x0000004005059810 */ /* 0x000fce0007ffe0ff */
.L_x_110:
[----:B------:R-:W-:Y:S01]  /*0dd0*/  LEA R7, R13, 0xc0800000, 0x17 ;  /* 0xc08000000d077811 */ /* 0x000fe200078eb8ff */
[----:B------:R-:W-:Y:S04]  /*0de0*/  BSSY.RECONVERGENT B2, `(.L_x_115) ;  /* 0x0000036000027945 */ /* 0x000fe80003800200 */
[----:B------:R-:W-:Y:S02]  /*0df0*/  IMAD.IADD R7, R6, 0x1, -R7 ;  /* 0x0000000106077824 */ /* 0x000fe400078e0a07 */
[----:B------:R-:W-:Y:S02]  /*0e00*/  VIADD R6, R10, 0xffffff81 ;  /* 0xffffff810a067836 */ /* 0x000fe40000000000 */
        /* <DEDUP_REMOVED lines=13> */
[----:B------:R-:W-:-:S04]  /*0ee0*/  LOP3.LUT R3, R3, 0xff, RZ, 0xc0, !PT ;  /* 0x000000ff03037812 */ /* 0x000fc800078ec0ff */
[----:B------:R-:W-:-:S05]  /*0ef0*/  IADD3 R7, PT, PT, R3, R6, RZ ;  /* 0x0000000603077210 */ /* 0x000fca0007ffe0ff */
        /* <DEDUP_REMOVED lines=11> */
[CCC-:B------:R-:W-:Y:S01]  /*0fb0*/  FFMA.RM R6, R10.reuse, R8.reuse, R11.reuse ;  /* 0x000000080a067223 */ /* 0x1c0fe2000000400b */
[C---:B------:R-:W-:Y:S02]  /*0fc0*/  ISETP.NE.AND P2, PT, R7.reuse, RZ, PT ;  /* 0x000000ff0700720c */ /* 0x040fe40003f45270 */
[----:B------:R-:W-:Y:S02]  /*0fd0*/  ISETP.NE.AND P1, PT, R7, RZ, PT ;  /* 0x000000ff0700720c */ /* 0x000fe40003f25270 */
[----:B------:R-:W-:Y:S01]  /*0fe0*/  LOP3.LUT R5, R3, 0x7fffff, RZ, 0xc0, !PT ;  /* 0x007fffff03057812 */ /* 0x000fe200078ec0ff */
[----:B------:R-:W-:Y:S01]  /*0ff0*/  FFMA.RP R3, R10, R8, R11 ;  /* 0x000000080a037223 */ /* 0x000fe2000000800b */
[----:B------:R-:W-:Y:S02]  /*1000*/  VIADD R8, R7, 0x20 ;  /* 0x0000002007087836 */ /* 0x000fe40000000000 */
[----:B------:R-:W-:Y:S01]  /*1010*/  LOP3.LUT R5, R5, 0x800000, RZ, 0xfc, !PT ;  /* 0x0080000005057812 */ /* 0x000fe200078efcff */
[----:B------:R-:W-:Y:S01]  /*1020*/  IMAD.MOV R7, RZ, RZ, -R7 ;  /* 0x000000ffff077224 */ /* 0x000fe200078e0a07 */
[----:B------:R-:W-:-:S02]  /*1030*/  FSETP.NEU.FTZ.AND P0, PT, R3, R6, PT ;  /* 0x000000060300720b */ /* 0x000fc40003f1d000 */
[----:B------:R-:W-:Y:S02]  /*1040*/  SHF.L.U32 R8, R5, R8, RZ ;  /* 0x0000000805087219 */ /* 0x000fe400000006ff */
[----:B------:R-:W-:Y:S02]  /*1050*/  SEL R6, R7, RZ, P2 ;  /* 0x000000ff07067207 */ /* 0x000fe40001000000 */
[----:B------:R-:W-:Y:S02]  /*1060*/  ISETP.NE.AND P1, PT, R8, RZ, P1 ;  /* 0x000000ff0800720c */ /* 0x000fe40000f25270 */
[----:B------:R-:W-:Y:S02]  /*1070*/  SHF.R.U32.HI R6, RZ, R6, R5 ;  /* 0x00000006ff067219 */ /* 0x000fe40000011605 */
[----:B------:R-:W-:Y:S02]  /*1080*/  PLOP3.LUT P0, PT, P0, P1, PT, 0xf8, 0x8f ;  /* 0x00000000008f781c */ /* 0x000fe40000703f70 */
[----:B------:R-:W-:-:S02]  /*1090*/  SHF.R.U32.HI R8, RZ, 0x1, R6 ;  /* 0x00000001ff087819 */ /* 0x000fc40000011606 */
[----:B------:R-:W-:-:S04]  /*10a0*/  SEL R3, RZ, 0x1, !P0 ;  /* 0x00000001ff037807 */ /* 0x000fc80004000000 */
[----:B------:R-:W-:-:S04]  /*10b0*/  LOP3.LUT R3, R3, 0x1, R8, 0xf8, !PT ;  /* 0x0000000103037812 */ /* 0x000fc800078ef808 */
[----:B------:R-:W-:-:S04]  /*10c0*/  LOP3.LUT R3, R3, R6, RZ, 0xc0, !PT ;  /* 0x0000000603037212 */ /* 0x000fc800078ec0ff */
[----:B------:R-:W-:-:S04]  /*10d0*/  IADD3 R3, PT, PT, R8, R3, RZ ;  /* 0x0000000308037210 */ /* 0x000fc80007ffe0ff */
[----:B------:R-:W-:Y:S01]  /*10e0*/  LOP3.LUT R0, R3, R0, RZ, 0xfc, !PT ;  /* 0x0000000003007212 */ /* 0x000fe200078efcff */
[----:B------:R-:W-:Y:S06]  /*10f0*/  BRA `(.L_x_118) ;  /* 0x0000000000107947 */ /* 0x000fec0003800000 */
.L_x_117:
[----:B------:R-:W-:-:S04]  /*1100*/  LOP3.LUT R0, R0, 0x80000000, RZ, 0xc0, !PT ;  /* 0x8000000000007812 */ /* 0x000fc800078ec0ff */
[----:B------:R-:W-:Y:S01]  /*1110*/  LOP3.LUT R0, R0, 0x7f800000, RZ, 0xfc, !PT ;  /* 0x7f80000000007812 */ /* 0x000fe200078efcff */
[----:B------:R-:W-:Y:S06]  /*1120*/  BRA `(.L_x_118) ;  /* 0x0000000000047947 */ /* 0x000fec0003800000 */
.L_x_116:
[----:B------:R-:W-:-:S07]  /*1130*/  IMAD R0, R6, 0x800000, R0 ;  /* 0x0080000006007824 */ /* 0x000fce00078e0200 */
.L_x_118:
[----:B------:R-:W-:Y:S05]  /*1140*/  BSYNC.RECONVERGENT B2 ;  /* 0x0000000000027941 */ /* 0x000fea0003800200 */
.L_x_115:
[----:B------:R-:W-:Y:S05]  /*1150*/  BRA `(.L_x_119) ;  /* 0x0000000000207947 */ /* 0x000fea0003800000 */
.L_x_114:
[----:B------:R-:W-:-:S04]  /*1160*/  LOP3.LUT R0, R6, 0x80000000, R3, 0x48, !PT ;  /* 0x8000000006007812 */ /* 0x000fc800078e4803 */
[----:B------:R-:W-:Y:S01]  /*1170*/  LOP3.LUT R0, R0, 0x7f800000, RZ, 0xfc, !PT ;  /* 0x7f80000000007812 */ /* 0x000fe200078efcff */
[----:B------:R-:W-:Y:S06]  /*1180*/  BRA `(.L_x_119) ;  /* 0x0000000000147947 */ /* 0x000fec0003800000 */
.L_x_113:
[----:B------:R-:W-:Y:S01]  /*1190*/  LOP3.LUT R0, R6, 0x80000000, R3, 0x48, !PT ;  /* 0x8000000006007812 */ /* 0x000fe200078e4803 */
[----:B------:R-:W-:Y:S06]  /*11a0*/  BRA `(.L_x_119) ;  /* 0x00000000000c7947 */ /* 0x000fec0003800000 */
.L_x_112:
[----:B------:R-:W0:Y:S01]  /*11b0*/  MUFU.RSQ R0, -QNAN ;  /* 0xffc0000000007908 */ /* 0x000e220000001400 */
[----:B------:R-:W-:Y:S05]  /*11c0*/  BRA `(.L_x_119) ;  /* 0x0000000000047947 */ /* 0x000fea0003800000 */
.L_x_111:
[----:B------:R-:W-:-:S07]  /*11d0*/  FADD.FTZ R0, R3, R0 ;  /* 0x0000000003007221 */ /* 0x000fce0000010000 */
.L_x_119:
[----:B------:R-:W-:Y:S05]  /*11e0*/  BSYNC.RECONVERGENT B1 ;  /* 0x0000000000017941 */ /* 0x000fea0003800200 */
.L_x_109:
[----:B------:R-:W-:-:S04]  /*11f0*/  IMAD.MOV.U32 R5, RZ, RZ, 0x0 ;  /* 0x00000000ff057424 */ /* 0x000fc800078e00ff */
[----:B0-----:R-:W-:Y:S05]  /*1200*/  RET.REL.NODEC R4 `(_Z23calculateMovingAveragesPKfPfii) ;  /* 0xffffffec047c7950 */ /* 0x001fea0003c3ffff */
.L_x_120:
        /* <DEDUP_REMOVED lines=15> */
.L_x_149:


//--------------------- .text._Z20preprocessEnergyDataPKfS0_PfS1_i --------------------------
	.section	.text._Z20preprocessEnergyDataPKfS0_PfS1_i,"ax",@progbits
	.align	128
        .global         _Z20preprocessEnergyDataPKfS0_PfS1_i
        .type           _Z20preprocessEnergyDataPKfS0_PfS1_i,@function
        .size           _Z20preprocessEnergyDataPKfS0_PfS1_i,(.L_x_150 - _Z20preprocessEnergyDataPKfS0_PfS1_i)
        .other          _Z20preprocessEnergyDataPKfS0_PfS1_i,@"STO_CUDA_ENTRY STV_DEFAULT"
_Z20preprocessEnergyDataPKfS0_PfS1_i:
.text._Z20preprocessEnergyDataPKfS0_PfS1_i:
[----:B------:R-:W-:Y:S01]  /*0000*/  LDC R1, c[0x0][0x37c] ;  /* 0x0000df00ff017b82 */ /* 0x000fe20000000800 */
[----:B------:R-:W0:Y:S07]  /*0010*/  S2R R3, SR_TID.X ;  /* 0x0000000000037919 */ /* 0x000e2e0000002100 */
[----:B------:R-:W0:Y:S01]  /*0020*/  S2UR UR4, SR_CTAID.X ;  /* 0x00000000000479c3 */ /* 0x000e220000002500 */
[----:B------:R-:W1:Y:S07]  /*0030*/  LDCU UR5, c[0x0][0x3a0] ;  /* 0x00007400ff0577ac */ /* 0x000e6e0008000800 */
[----:B------:R-:W0:Y:S02]  /*0040*/  LDC R2, c[0x0][0x360] ;  /* 0x0000d800ff027b82 */ /* 0x000e240000000800 */
[----:B0-----:R-:W-:-:S05]  /*0050*/  IMAD R2, R2, UR4, R3 ;  /* 0x0000000402027c24 */ /* 0x001fca000f8e0203 */
[----:B-1----:R-:W-:-:S13]  /*0060*/  ISETP.GE.AND P0, PT, R2, UR5, PT ;  /* 0x0000000502007c0c */ /* 0x002fda000bf06270 */
[----:B------:R-:W-:Y:S05]  /*0070*/  @P0 EXIT ;  /* 0x000000000000094d */ /* 0x000fea0003800000 */
[----:B------:R-:W0:Y:S01]  /*0080*/  LDC.64 R6, c[0x0][0x380] ;  /* 0x0000e000ff067b82 */ /* 0x000e220000000a00 */
[----:B------:R-:W1:Y:S07]  /*0090*/  LDCU.64 UR4, c[0x0][0x358] ;  /* 0x00006b00ff0477ac */ /* 0x000e6e0008000a00 */
[----:B------:R-:W2:Y:S01]  /*00a0*/  LDC.64 R4, c[0x0][0x388] ;  /* 0x0000e200ff047b82 */ /* 0x000ea20000000a00 */
[----:B0-----:R-:W-:-:S05]  /*00b0*/  IMAD.WIDE R6, R2, 0x4, R6 ;  /* 0x0000000402067825 */ /* 0x001fca00078e0206 */
[----:B-1----:R-:W3:Y:S01]  /*00c0*/  LDG.E R0, desc[UR4][R6.64] ;  /* 0x0000000406007981 */ /* 0x002ee2000c1e1900 */
[----:B--2---:R-:W-:-:S06]  /*00d0*/  IMAD.WIDE R4, R2, 0x4, R4 ;  /* 0x0000000402047825 */ /* 0x004fcc00078e0204 */
[----:B------:R0:W5:Y:S01]  /*00e0*/  LDG.E R4, desc[UR4][R4.64] ;  /* 0x0000000404047981 */ /* 0x000162000c1e1900 */
[----:B------:R-:W-:Y:S01]  /*00f0*/  IMAD.MOV.U32 R8, RZ, RZ, 0x3d2aaaab ;  /* 0x3d2aaaabff087424 */ /* 0x000fe200078e00ff */
[----:B------:R-:W-:Y:S01]  /*0100*/  BSSY.RECONVERGENT B0, `(.L_x_121) ;  /* 0x000000d000007945 */ /* 0x000fe20003800200 */
[----:B------:R-:W-:-:S04]  /*0110*/  IMAD.MOV.U32 R3, RZ, RZ, 0x41c00000 ;  /* 0x41c00000ff037424 */ /* 0x000fc800078e00ff */
[----:B------:R-:W-:-:S04]  /*0120*/  FFMA R3, R8, -R3, 1 ;  /* 0x3f80000008037423 */ /* 0x000fc80000000803 */
[----:B------:R-:W-:Y:S01]  /*0130*/  FFMA R3, R3, R8, 0.041666667908430099487 ;  /* 0x3d2aaaab03037423 */ /* 0x000fe20000000008 */
[----:B---3--:R-:W1:Y:S03]  /*0140*/  FCHK P0, R0, 24 ;  /* 0x41c0000000007902 */ /* 0x008e660000000000 */
[----:B------:R-:W-:-:S04]  /*0150*/  FFMA R8, R0, R3, RZ ;  /* 0x0000000300087223 */ /* 0x000fc800000000ff */
[----:B------:R-:W-:-:S04]  /*0160*/  FFMA R9, R8, -24, R0 ;  /* 0xc1c0000008097823 */ /* 0x000fc80000000000 */
[----:B------:R-:W-:Y:S01]  /*0170*/  FFMA R3, R3, R9, R8 ;  /* 0x0000000903037223 */ /* 0x000fe20000000008 */
[----:B01----:R-:W-:Y:S06]  /*0180*/  @!P0 BRA `(.L_x_122) ;  /* 0x0000000000108947 */ /* 0x003fec0003800000 */
[----:B------:R-:W-:Y:S01]  /*0190*/  IMAD.MOV.U32 R3, RZ, RZ, 0x41c00000 ;  /* 0x41c00000ff037424 */ /* 0x000fe200078e00ff */
[----:B------:R-:W-:-:S07]  /*01a0*/  MOV R6, 0x1c0 ;  /* 0x000001c000067802 */ /* 0x000fce0000000f00 */
[----:B-----5:R-:W-:Y:S05]  /*01b0*/  CALL.REL.NOINC `($__internal_3_$__cuda_sm3x_div_rn_noftz_f32_slowpath) ;  /* 0x0000000400907944 */ /* 0x020fea0003c00000 */
[----:B------:R-:W-:-:S07]  /*01c0*/  MOV R3, R0 ;  /* 0x0000000000037202 */ /* 0x000fce0000000f00 */
.L_x_122:
[----:B------:R-:W-:Y:S05]  /*01d0*/  BSYNC.RECONVERGENT B0 ;  /* 0x0000000000007941 */ /* 0x000fea0003800200 */
.L_x_121:
        /* <DEDUP_REMOVED lines=27> */
.L_x_127:
[----:B------:R-:W-:Y:S05]  /*0390*/  BSYNC.RECONVERGENT B1 ;  /* 0x0000000000017941 */ /* 0x000fea0003800200 */
.L_x_126:
[----:B------:R-:W-:Y:S01]  /*03a0*/  FFMA R5, R6, -7, R5 ;  /* 0xc0e0000006057823 */ /* 0x000fe20000000005 */
[----:B------:R-:W-:Y:S06]  /*03b0*/  BRA `(.L_x_124) ;  /* 0x0000000000687947 */ /* 0x000fec0003800000 */
.L_x_125:
        /* <DEDUP_REMOVED lines=10> */
.L_x_130:
        /* <DEDUP_REMOVED lines=13> */
.L_x_129:
[----:B------:R-:W-:Y:S05]  /*0530*/  BSYNC.RECONVERGENT B1 ;  /* 0x0000000000017941 */ /* 0x000fea0003800200 */
.L_x_128:
[----:B------:R-:W-:-:S04]  /*0540*/  FMUL R6, R3, 1.1920928955078125e-07 ;  /* 0x3400000003067820 */ /* 0x000fc80000400000 */
[----:B------:R-:W-:-:S07]  /*0550*/  FMUL R5, R9, R6 ;  /* 0x0000000609057220 */ /* 0x000fce0000400000 */
.L_x_124:
[----:B------:R-:W-:Y:S05]  /*0560*/  BSYNC.RECONVERGENT B0 ;  /* 0x0000000000007941 */ /* 0x000fea0003800200 */
.L_x_123:
[C---:B------:R-:W-:Y:S01]  /*0570*/  FSETP.NAN.AND P0, PT, |R5|.reuse, |R5|, PT ;  /* 0x400000050500720b */ /* 0x040fe20003f08200 */
[----:B------:R-:W-:Y:S01]  /*0580*/  HFMA2 R6, -RZ, RZ, 1.541015625, -0.052093505859375 ;  /* 0x3e2aaaabff067431 */ /* 0x000fe200000001ff */
[C---:B------:R-:W-:Y:S01]  /*0590*/  LOP3.LUT R0, R5.reuse, 0x80000000, R0, 0xb8, !PT ;  /* 0x8000000005007812 */ /* 0x040fe200078eb800 */
[----:B------:R-:W-:Y:S01]  /*05a0*/  IMAD.MOV.U32 R3, RZ, RZ, 0x40c00000 ;  /* 0x40c00000ff037424 */ /* 0x000fe200078e00ff */
[----:B------:R-:W-:Y:S02]  /*05b0*/  BSSY.RECONVERGENT B0, `(.L_x_131) ;  /* 0x000000d000007945 */ /* 0x000fe40003800200 */
[----:B------:R-:W-:Y:S01]  /*05c0*/  FSEL R0, R5, R0, P0 ;  /* 0x0000000005007208 */ /* 0x000fe20000000000 */
[----:B------:R-:W-:-:S05]  /*05d0*/  FFMA R3, R6, -R3, 1 ;  /* 0x3f80000006037423 */ /* 0x000fca0000000803 */
[----:B------:R-:W0:Y:S01]  /*05e0*/  FCHK P0, R0, 6 ;  /* 0x40c0000000007902 */ /* 0x000e220000000000 */
[----:B------:R-:W-:-:S04]  /*05f0*/  FFMA R3, R3, R6, 0.16666667163372039795 ;  /* 0x3e2aaaab03037423 */ /* 0x000fc80000000006 */
[----:B------:R-:W-:-:S04]  /*0600*/  FFMA R5, R0, R3, RZ ;  /* 0x0000000300057223 */ /* 0x000fc800000000ff */
[----:B------:R-:W-:-:S04]  /*0610*/  FFMA R6, R5, -6, R0 ;  /* 0xc0c0000005067823 */ /* 0x000fc80000000000 */
[----:B------:R-:W-:Y:S01]  /*0620*/  FFMA R5, R3, R6, R5 ;  /* 0x0000000603057223 */ /* 0x000fe20000000005 */
[----:B0-----:R-:W-:Y:S06]  /*0630*/  @!P0 BRA `(.L_x_132) ;  /* 0x0000000000108947 */ /* 0x001fec0003800000 */
[----:B------:R-:W-:Y:S01]  /*0640*/  IMAD.MOV.U32 R3, RZ, RZ, 0x40c00000 ;  /* 0x40c00000ff037424 */ /* 0x000fe200078e00ff */
[----:B------:R-:W-:-:S07]  /*0650*/  MOV R6, 0x670 ;  /* 0x0000067000067802 */ /* 0x000fce0000000f00 */
[----:B-----5:R-:W-:Y:S05]  /*0660*/  CALL.REL.NOINC `($__internal_3_$__cuda_sm3x_div_rn_noftz_f32_slowpath) ;  /* 0x0000000000647944 */ /* 0x020fea0003c00000 */
[----:B------:R-:W-:-:S07]  /*0670*/  IMAD.MOV.U32 R5, RZ, RZ, R0 ;  /* 0x000000ffff057224 */ /* 0x000fce00078e0000 */
.L_x_132:
[----:B------:R-:W-:Y:S05]  /*0680*/  BSYNC.RECONVERGENT B0 ;  /* 0x0000000000007941 */ /* 0x000fea0003800200 */
.L_x_131:
[----:B------:R-:W-:Y:S01]  /*0690*/  MOV R6, 0x3ca3d70a ;  /* 0x3ca3d70a00067802 */ /* 0x000fe20000000f00 */
[----:B-----5:R-:W-:Y:S01]  /*06a0*/  FADD R0, R4, 10 ;  /* 0x4120000004007421 */ /* 0x020fe20000000000 */
[----:B------:R-:W-:Y:S01]  /*06b0*/  IMAD.MOV.U32 R3, RZ, RZ, 0x42480000 ;  /* 0x42480000ff037424 */ /* 0x000fe200078e00ff */
[----:B------:R-:W-:Y:S02]  /*06c0*/  BSSY.RECONVERGENT B0, `(.L_x_133) ;  /* 0x000000c000007945 */ /* 0x000fe40003800200 */
[----:B------:R-:W0:Y:S01]  /*06d0*/  FCHK P0, R0, 50 ;  /* 0x4248000000007902 */ /* 0x000e220000000000 */
[----:B------:R-:W-:-:S04]  /*06e0*/  FFMA R3, R6, -R3, 1 ;  /* 0x3f80000006037423 */ /* 0x000fc80000000803 */
[----:B------:R-:W-:-:S04]  /*06f0*/  FFMA R3, R3, R6, 0.019999999552965164185 ;  /* 0x3ca3d70a03037423 */ /* 0x000fc80000000006 */
[----:B------:R-:W-:-:S04]  /*0700*/  FFMA R4, R0, R3, RZ ;  /* 0x0000000300047223 */ /* 0x000fc800000000ff */
[----:B------:R-:W-:-:S04]  /*0710*/  FFMA R6, R4, -50, R0 ;  /* 0xc248000004067823 */ /* 0x000fc80000000000 */
[----:B------:R-:W-:Y:S01]  /*0720*/  FFMA R9, R3, R6, R4 ;  /* 0x0000000603097223 */ /* 0x000fe20000000004 */
[----:B0-----:R-:W-:Y:S06]  /*0730*/  @!P0 BRA `(.L_x_134) ;  /* 0x0000000000108947 */ /* 0x001fec0003800000 */
[----:B------:R-:W-:Y:S01]  /*0740*/  IMAD.MOV.U32 R3, RZ, RZ, 0x42480000 ;  /* 0x42480000ff037424 */ /* 0x000fe200078e00ff */
[----:B------:R-:W-:-:S07]  /*0750*/  MOV R6, 0x770 ;  /* 0x0000077000067802 */ /* 0x000fce0000000f00 */
[----:B------:R-:W-:Y:S05]  /*0760*/  CALL.REL.NOINC `($__internal_3_$__cuda_sm3x_div_rn_noftz_f32_slowpath) ;  /* 0x0000000000247944 */ /* 0x000fea0003c00000 */
[----:B------:R-:W-:-:S07]  /*0770*/  MOV R9, R0 ;  /* 0x0000000000097202 */ /* 0x000fce0000000f00 */
.L_x_134:
[----:B------:R-:W-:Y:S05]  /*0780*/  BSYNC.RECONVERGENT B0 ;  /* 0x0000000000007941 */ /* 0x000fea0003800200 */
.L_x_133:
[----:B------:R-:W0:Y:S08]  /*0790*/  LDC.64 R6, c[0x0][0x390] ;  /* 0x0000e400ff067b82 */ /* 0x000e300000000a00 */
[----:B------:R-:W1:Y:S01]  /*07a0*/  LDC R11, c[0x0][0x3a0] ;  /* 0x0000e800ff0b7b82 */ /* 0x000e620000000800 */
[----:B0-----:R-:W-:-:S04]  /*07b0*/  IMAD.WIDE R2, R2, 0x4, R6 ;  /* 0x0000000402027825 */ /* 0x001fc800078e0206 */
[----:B-1----:R-:W-:-:S05]  /*07c0*/  IMAD.WIDE R6, R11, 0x4, R2 ;  /* 0x000000040b067825 */ /* 0x002fca00078e0202 */
[----:B------:R-:W-:Y:S04]  /*07d0*/  STG.E desc[UR4][R6.64], R5 ;  /* 0x0000000506007986 */ /* 0x000fe8000c101904 */
[----:B------:R-:W-:Y:S01]  /*07e0*/  STG.E desc[UR4][R2.64], R9 ;  /* 0x0000000902007986 */ /* 0x000fe2000c101904 */
[----:B------:R-:W-:Y:S05]  /*07f0*/  EXIT ;  /* 0x000000000000794d */ /* 0x000fea0003800000 */
        .weak           $__internal_3_$__cuda_sm3x_div_rn_noftz_f32_slowpath
        .type           $__internal_3_$__cuda_sm3x_div_rn_noftz_f32_slowpath,@function
        .size           $__internal_3_$__cuda_sm3x_div_rn_noftz_f32_slowpath,(.L_x_150 - $__internal_3_$__cuda_sm3x_div_rn_noftz_f32_slowpath)
$__internal_3_$__cuda_sm3x_div_rn_noftz_f32_slowpath:
        /* <DEDUP_REMOVED lines=34> */
.L_x_136:
[----:B------:R-:W-:Y:S01]  /*0a20*/  LEA R8, R12, 0xc0800000, 0x17 ;  /* 0xc08000000c087811 */ /* 0x000fe200078eb8ff */
[----:B------:R-:W-:Y:S04]  /*0a30*/  BSSY.RECONVERGENT B2, `(.L_x_141) ;  /* 0x0000036000027945 */ /* 0x000fe80003800200 */
[----:B------:R-:W-:Y:S02]  /*0a40*/  IMAD.IADD R8, R3, 0x1, -R8 ;  /* 0x0000000103087824 */ /* 0x000fe400078e0a08 */
[----:B------:R-:W-:Y:S02]  /*0a50*/  VIADD R3, R10, 0xffffff81 ;  /* 0xffffff810a037836 */ /* 0x000fe40000000000 */
[----:B------:R0:W1:Y:S01]  /*0a60*/  MUFU.RCP R9, R8 ;  /* 0x0000000800097308 */ /* 0x0000620000001000 */
[----:B------:R-:W-:Y:S01]  /*0a70*/  FADD.FTZ R11, -R8, -RZ ;  /* 0x800000ff080b7221 */ /* 0x000fe20000010100 */
[C---:B------:R-:W-:Y:S01]  /*0a80*/  IMAD R0, R3.reuse, -0x800000, R0 ;  /* 0xff80000003007824 */ /* 0x040fe200078e0200 */
[----:B0-----:R-:W-:-:S04]  /*0a90*/  IADD3 R8, PT, PT, R3, 0x7f, -R12 ;  /* 0x0000007f03087810 */ /* 0x001fc80007ffe80c */
[----:B------:R-:W-:Y:S01]  /*0aa0*/  IADD3 R8, PT, PT, R8, R7, RZ ;  /* 0x0000000708087210 */ /* 0x000fe20007ffe0ff */
[----:B-1----:R-:W-:-:S04]  /*0ab0*/  FFMA R10, R9, R11, 1 ;  /* 0x3f800000090a7423 */ /* 0x002fc8000000000b */
        /* <DEDUP_REMOVED lines=25> */
[----:B------:R-:W-:Y:S01]  /*0c50*/  IADD3 R10, PT, PT, R11, 0x20, RZ ;  /* 0x000000200b0a7810 */ /* 0x000fe20007ffe0ff */
[----:B------:R-:W-:Y:S01]  /*0c60*/  IMAD.MOV R9, RZ, RZ, -R11 ;  /* 0x000000ffff097224 */ /* 0x000fe200078e0a0b */
        /* <DEDUP_REMOVED lines=14> */
.L_x_143:
[----:B------:R-:W-:-:S04]  /*0d50*/  LOP3.LUT R0, R0, 0x80000000, RZ, 0xc0, !PT ;  /* 0x8000000000007812 */ /* 0x000fc800078ec0ff */
[----:B------:R-:W-:Y:S01]  /*0d60*/  LOP3.LUT R0, R0, 0x7f800000, RZ, 0xfc, !PT ;  /* 0x7f80000000007812 */ /* 0x000fe200078efcff */
[----:B------:R-:W-:Y:S06]  /*0d70*/  BRA `(.L_x_144) ;  /* 0x0000000000047947 */ /* 0x000fec0003800000 */
.L_x_142:
[----:B------:R-:W-:-:S07]  /*0d80*/  LEA R0, R8, R0, 0x17 ;  /* 0x0000000008007211 */ /* 0x000fce00078eb8ff */
.L_x_144:
[----:B------:R-:W-:Y:S05]  /*0d90*/  BSYNC.RECONVERGENT B2 ;  /* 0x0000000000027941 */ /* 0x000fea0003800200 */
.L_x_141:
[----:B------:R-:W-:Y:S05]  /*0da0*/  BRA `(.L_x_145) ;  /* 0x0000000000207947 */ /* 0x000fea0003800000 */
.L_x_140:
[----:B------:R-:W-:-:S04]  /*0db0*/  LOP3.LUT R0, R3, 0x80000000, R0, 0x48, !PT ;  /* 0x8000000003007812 */ /* 0x000fc800078e4800 */
[----:B------:R-:W-:Y:S01]  /*0dc0*/  LOP3.LUT R0, R0, 0x7f800000, RZ, 0xfc, !PT ;  /* 0x7f80000000007812 */ /* 0x000fe200078efcff */
[----:B------:R-:W-:Y:S06]  /*0dd0*/  BRA `(.L_x_145) ;  /* 0x0000000000147947 */ /* 0x000fec0003800000 */
.L_x_139:
[----:B------:R-:W-:Y:S01]  /*0de0*/  LOP3.LUT R0, R3, 0x80000000, R0, 0x48, !PT ;  /* 0x8000000003007812 */ /* 0x000fe200078e4800 */
[----:B------:R-:W-:Y:S06]  /*0df0*/  BRA `(.L_x_145) ;  /* 0x00000000000c7947 */ /* 0x000fec0003800000 */
.L_x_138:
[----:B------:R-:W0:Y:S01]  /*0e00*/  MUFU.RSQ R0, -QNAN ;  /* 0xffc0000000007908 */ /* 0x000e220000001400 */
[----:B------:R-:W-:Y:S05]  /*0e10*/  BRA `(.L_x_145) ;  /* 0x0000000000047947 */ /* 0x000fea0003800000 */
.L_x_137:
[----:B------:R-:W-:-:S07]  /*0e20*/  FADD.FTZ R0, R0, R3 ;  /* 0x0000000300007221 */ /* 0x000fce0000010000 */
.L_x_145:
[----:B------:R-:W-:Y:S05]  /*0e30*/  BSYNC.RECONVERGENT B1 ;  /* 0x0000000000017941 */ /* 0x000fea0003800200 */
.L_x_135:
[----:B------:R-:W-:-:S04]  /*0e40*/  IMAD.MOV.U32 R7, RZ, RZ, 0x0 ;  /* 0x00000000ff077424 */ /* 0x000fc800078e00ff */
[----:B0-----:R-:W-:Y:S05]  /*0e50*/  RET.REL.NODEC R6 `(_Z20preprocessEnergyDataPKfS0_PfS1_i) ;  /* 0xfffffff006687950 */ /* 0x001fea0003c3ffff */
.L_x_146:
        /* <DEDUP_REMOVED lines=10> */
.L_x_150:


//--------------------- .nv.global.init           --------------------------
	.section	.nv.global.init,"aw",@progbits
	.align	4
.nv.global.init:
	.type		__cudart_i2opi_f,@object
	.size		__cudart_i2opi_f,(.L_0 - __cudart_i2opi_f)
__cudart_i2opi_f:
        /*0000*/ 	.byte	0x41, 0x90, 0x43, 0x3c, 0x99, 0x95, 0x62, 0xdb, 0xc0, 0xdd, 0x34, 0xf5, 0xd1, 0x57, 0x27, 0xfc
        /*0010*/ 	.byte	0x29, 0x15, 0x44, 0x4e, 0x6e, 0x83, 0xf9, 0xa2
.L_0:


//--------------------- .nv.shared._Z17extractMLFeaturesPKfS0_S0_S0_PfiiS1_S1_ --------------------------
	.section	.nv.shared._Z17extractMLFeaturesPKfS0_S0_S0_PfiiS1_S1_,"aw",@nobits
	.sectionflags	@""
	.align	16
	.zero		1024


//--------------------- .nv.shared.reserved.0     --------------------------
	.section	.nv.shared.reserved.0,"aw",@nobits
	.weak		__nv_reservedSMEM_offset_0_alias
	.size		__nv_reservedSMEM_offset_0_alias, 0, 64
	.other		__nv_reservedSMEM_offset_0_alias,@"STO_CUDA_RESERVED_SHARED STV_DEFAULT"
__nv_reservedSMEM_offset_0_alias:
	.zero		0
	.zero		64


//--------------------- .nv.shared._Z23calculateHourlyAveragesPKfS0_PfS1_i --------------------------
	.section	.nv.shared._Z23calculateHourlyAveragesPKfS0_PfS1_i,"aw",@nobits
	.sectionflags	@""
	.align	16
	.zero		1024


//--------------------- .nv.shared._Z23calculateMovingAveragesPKfPfii --------------------------
	.section	.nv.shared._Z23calculateMovingAveragesPKfPfii,"aw",@nobits
	.sectionflags	@""
	.align	16
	.zero		1024


//--------------------- .nv.shared._Z20preprocessEnergyDataPKfS0_PfS1_i --------------------------
	.section	.nv.shared._Z20preprocessEnergyDataPKfS0_PfS1_i,"aw",@nobits
	.sectionflags	@""
	.align	16
	.zero		1024


//--------------------- .nv.constant0._Z17extractMLFeaturesPKfS0_S0_S0_PfiiS1_S1_ --------------------------
	.section	.nv.constant0._Z17extractMLFeaturesPKfS0_S0_S0_PfiiS1_S1_,"a",@progbits
	.sectionflags	@""
	.align	4
.nv.constant0._Z17extractMLFeaturesPKfS0_S0_S0_PfiiS1_S1_:
	.zero		960


//--------------------- .nv.constant0._Z23calculateHourlyAveragesPKfS0_PfS1_i --------------------------
	.section	.nv.constant0._Z23calculateHourlyAveragesPKfS0_PfS1_i,"a",@progbits
	.sectionflags	@""
	.align	4
.nv.constant0._Z23calculateHourlyAveragesPKfS0_PfS1_i:
	.zero		932


//--------------------- .nv.constant0._Z23calculateMovingAveragesPKfPfii --------------------------
	.section	.nv.constant0._Z23calculateMovingAveragesPKfPfii,"a",@progbits
	.sectionflags	@""
	.align	4
.nv.constant0._Z23calculateMovingAveragesPKfPfii:
	.zero		920


//--------------------- .nv.constant0._Z20preprocessEnergyDataPKfS0_PfS1_i --------------------------
	.section	.nv.constant0._Z20preprocessEnergyDataPKfS0_PfS1_i,"a",@progbits
	.sectionflags	@""
	.align	4
.nv.constant0._Z20preprocessEnergyDataPKfS0_PfS1_i:
	.zero		932


//--------------------- SYMBOLS --------------------------

	.type		.nv.reservedSmem.offset0,@object
	.size		.nv.reservedSmem.offset0,0x4
	.type		.nv.reservedSmem.cap,@object
	.size		.nv.reservedSmem.cap,0x4
